//
// Generated by NVIDIA NVVM Compiler
//
// Compiler Build ID: CL-36424714
// Cuda compilation tools, release 13.0, V13.0.88
// Based on NVVM 20.0.0
//

.version 9.0
.target sm_100
.address_size 64

	// .globl	_Z7dxfieldiiPfS_
.func  (.param .align 16 .b8 func_retval0[16]) __internal_trig_reduction_slowpathd
(
	.param .b64 __internal_trig_reduction_slowpathd_param_0
)
;
.global .align 8 .b8 __cudart_i2opi_d[144] = {8, 93, 141, 31, 177, 95, 251, 107, 234, 146, 82, 138, 247, 57, 7, 61, 123, 241, 229, 235, 199, 186, 39, 117, 45, 234, 95, 158, 102, 63, 70, 79, 183, 9, 203, 39, 207, 126, 54, 109, 31, 109, 10, 90, 139, 17, 47, 239, 15, 152, 5, 222, 255, 151, 248, 31, 59, 40, 249, 189, 139, 95, 132, 156, 244, 57, 83, 131, 57, 214, 145, 57, 65, 126, 95, 180, 38, 112, 156, 233, 132, 68, 187, 46, 245, 53, 130, 232, 62, 167, 41, 177, 28, 235, 29, 254, 28, 146, 209, 9, 234, 46, 73, 6, 224, 210, 77, 66, 58, 110, 36, 183, 97, 197, 187, 222, 171, 99, 81, 254, 65, 144, 67, 60, 153, 149, 98, 219, 192, 221, 52, 245, 209, 87, 39, 252, 41, 21, 68, 78, 110, 131, 249, 162};
.global .align 16 .b8 __cudart_sin_cos_coeffs[128] = {70, 210, 176, 44, 241, 229, 90, 190, 146, 227, 172, 105, 227, 29, 199, 62, 161, 98, 219, 25, 160, 1, 42, 191, 24, 8, 17, 17, 17, 17, 129, 63, 84, 85, 85, 85, 85, 85, 197, 191, 0, 0, 0, 0, 0, 0, 0, 0, 0, 0, 0, 0, 0, 0, 0, 0, 100, 129, 253, 32, 131, 255, 168, 189, 40, 133, 239, 193, 167, 238, 33, 62, 217, 230, 6, 142, 79, 126, 146, 190, 233, 188, 221, 25, 160, 1, 250, 62, 71, 93, 193, 22, 108, 193, 86, 191, 81, 85, 85, 85, 85, 85, 165, 63, 0, 0, 0, 0, 0, 0, 224, 191, 0, 0, 0, 0, 0, 0, 240, 63};

.visible .entry _Z7dxfieldiiPfS_(
	.param .u32 _Z7dxfieldiiPfS__param_0,
	.param .u32 _Z7dxfieldiiPfS__param_1,
	.param .u64 .ptr .align 1 _Z7dxfieldiiPfS__param_2,
	.param .u64 .ptr .align 1 _Z7dxfieldiiPfS__param_3
)
{
	.reg .pred 	%p<8>;
	.reg .b32 	%r<22>;
	.reg .b32 	%f<9>;
	.reg .b64 	%rd<12>;
	.reg .b64 	%fd<38>;

	ld.param.u32 	%r10, [_Z7dxfieldiiPfS__param_0];
	ld.param.u32 	%r11, [_Z7dxfieldiiPfS__param_1];
	ld.param.u64 	%rd4, [_Z7dxfieldiiPfS__param_2];
	ld.param.u64 	%rd3, [_Z7dxfieldiiPfS__param_3];
	cvta.to.global.u64 	%rd1, %rd4;
	mov.u32 	%r12, %ctaid.x;
	mov.u32 	%r1, %ntid.x;
	mov.u32 	%r13, %tid.x;
	mad.lo.s32 	%r2, %r12, %r1, %r13;
	add.s32 	%r20, %r2, 1;
	setp.ge.s32 	%p1, %r20, %r11;
	@%p1 bra 	$L__BB0_3;
	mov.u32 	%r14, %nctaid.x;
	mul.lo.s32 	%r4, %r1, %r14;
	cvta.to.global.u64 	%rd2, %rd3;
$L__BB0_2:
	mul.wide.s32 	%rd5, %r20, 4;
	add.s64 	%rd6, %rd1, %rd5;
	ld.global.f32 	%f2, [%rd6];
	cvt.f64.f32 	%fd7, %f2;
	add.s64 	%rd7, %rd2, %rd5;
	ld.global.f32 	%f3, [%rd7+-4];
	ld.global.f32 	%f4, [%rd7];
	sub.f32 	%f5, %f3, %f4;
	cvt.f64.f32 	%fd8, %f5;
	fma.rn.f64 	%fd9, %fd8, 0d3FE0000000000000, %fd7;
	cvt.rn.f32.f64 	%f6, %fd9;
	st.global.f32 	[%rd6], %f6;
	add.s32 	%r20, %r20, %r4;
	setp.lt.s32 	%p2, %r20, %r11;
	@%p2 bra 	$L__BB0_2;
$L__BB0_3:
	bar.sync 	0;
	setp.ne.s32 	%p3, %r2, 1;
	@%p3 bra 	$L__BB0_9;
	ld.global.f32 	%f1, [%rd1+4];
	cvt.rn.f64.s32 	%fd10, %r10;
	mul.f64 	%fd1, %fd10, 0d3FB2C40A23B82142;
	abs.f64 	%fd2, %fd1;
	setp.neu.f64 	%p4, %fd2, 0d7FF0000000000000;
	@%p4 bra 	$L__BB0_6;
	mov.f64 	%fd16, 0d0000000000000000;
	mul.rn.f64 	%fd37, %fd1, %fd16;
	mov.b32 	%r21, 0;
	bra.uni 	$L__BB0_8;
$L__BB0_6:
	mul.f64 	%fd11, %fd1, 0d3FE45F306DC9C883;
	cvt.rni.s32.f64 	%r21, %fd11;
	cvt.rn.f64.s32 	%fd12, %r21;
	fma.rn.f64 	%fd13, %fd12, 0dBFF921FB54442D18, %fd1;
	fma.rn.f64 	%fd14, %fd12, 0dBC91A62633145C00, %fd13;
	fma.rn.f64 	%fd37, %fd12, 0dB97B839A252049C0, %fd14;
	setp.ltu.f64 	%p5, %fd2, 0d41E0000000000000;
	@%p5 bra 	$L__BB0_8;
	{ // callseq 0, 0
	.param .b64 param0;
	st.param.f64 	[param0], %fd1;
	.param .align 16 .b8 retval0[16];
	call.uni (retval0), 
	__internal_trig_reduction_slowpathd, 
	(
	param0
	);
	ld.param.f64 	%fd37, [retval0];
	ld.param.b32 	%r21, [retval0+8];
	} // callseq 0
$L__BB0_8:
	shl.b32 	%r17, %r21, 6;
	cvt.u64.u32 	%rd8, %r17;
	and.b64  	%rd9, %rd8, 64;
	mov.u64 	%rd10, __cudart_sin_cos_coeffs;
	add.s64 	%rd11, %rd10, %rd9;
	mul.rn.f64 	%fd17, %fd37, %fd37;
	and.b32  	%r18, %r21, 1;
	setp.eq.b32 	%p6, %r18, 1;
	selp.f64 	%fd18, 0dBDA8FF8320FD8164, 0d3DE5DB65F9785EBA, %p6;
	ld.global.nc.v2.f64 	{%fd19, %fd20}, [%rd11];
	fma.rn.f64 	%fd21, %fd18, %fd17, %fd19;
	fma.rn.f64 	%fd22, %fd21, %fd17, %fd20;
	ld.global.nc.v2.f64 	{%fd23, %fd24}, [%rd11+16];
	fma.rn.f64 	%fd25, %fd22, %fd17, %fd23;
	fma.rn.f64 	%fd26, %fd25, %fd17, %fd24;
	ld.global.nc.v2.f64 	{%fd27, %fd28}, [%rd11+32];
	fma.rn.f64 	%fd29, %fd26, %fd17, %fd27;
	fma.rn.f64 	%fd30, %fd29, %fd17, %fd28;
	fma.rn.f64 	%fd31, %fd30, %fd37, %fd37;
	fma.rn.f64 	%fd32, %fd30, %fd17, 0d3FF0000000000000;
	selp.f64 	%fd33, %fd32, %fd31, %p6;
	and.b32  	%r19, %r21, 2;
	setp.eq.s32 	%p7, %r19, 0;
	mov.f64 	%fd34, 0d0000000000000000;
	sub.f64 	%fd35, %fd34, %fd33;
	selp.f64 	%fd36, %fd33, %fd35, %p7;
	cvt.rn.f32.f64 	%f7, %fd36;
	add.f32 	%f8, %f1, %f7;
	st.global.f32 	[%rd1+4], %f8;
$L__BB0_9:
	ret;

}
	// .globl	_Z7exfieldiPfS_S_S_S_
.visible .entry _Z7exfieldiPfS_S_S_S_(
	.param .u32 _Z7exfieldiPfS_S_S_S__param_0,
	.param .u64 .ptr .align 1 _Z7exfieldiPfS_S_S_S__param_1,
	.param .u64 .ptr .align 1 _Z7exfieldiPfS_S_S_S__param_2,
	.param .u64 .ptr .align 1 _Z7exfieldiPfS_S_S_S__param_3,
	.param .u64 .ptr .align 1 _Z7exfieldiPfS_S_S_S__param_4,
	.param .u64 .ptr .align 1 _Z7exfieldiPfS_S_S_S__param_5
)
{
	.reg .pred 	%p<3>;
	.reg .b32 	%r<12>;
	.reg .b32 	%f<9>;
	.reg .b64 	%rd<17>;

	ld.param.u32 	%r6, [_Z7exfieldiPfS_S_S_S__param_0];
	ld.param.u64 	%rd6, [_Z7exfieldiPfS_S_S_S__param_1];
	ld.param.u64 	%rd7, [_Z7exfieldiPfS_S_S_S__param_2];
	ld.param.u64 	%rd8, [_Z7exfieldiPfS_S_S_S__param_3];
	ld.param.u64 	%rd9, [_Z7exfieldiPfS_S_S_S__param_4];
	ld.param.u64 	%rd10, [_Z7exfieldiPfS_S_S_S__param_5];
	mov.u32 	%r7, %ctaid.x;
	mov.u32 	%r1, %ntid.x;
	mov.u32 	%r8, %tid.x;
	mad.lo.s32 	%r9, %r7, %r1, %r8;
	add.s32 	%r11, %r9, 1;
	setp.ge.s32 	%p1, %r11, %r6;
	@%p1 bra 	$L__BB1_3;
	mov.u32 	%r10, %nctaid.x;
	mul.lo.s32 	%r3, %r1, %r10;
	cvta.to.global.u64 	%rd1, %rd6;
	cvta.to.global.u64 	%rd2, %rd8;
	cvta.to.global.u64 	%rd3, %rd9;
	cvta.to.global.u64 	%rd4, %rd10;
	cvta.to.global.u64 	%rd5, %rd7;
$L__BB1_2:
	mul.wide.s32 	%rd11, %r11, 4;
	add.s64 	%rd12, %rd1, %rd11;
	ld.global.f32 	%f1, [%rd12];
	add.s64 	%rd13, %rd2, %rd11;
	ld.global.f32 	%f2, [%rd13];
	add.s64 	%rd14, %rd3, %rd11;
	ld.global.f32 	%f3, [%rd14];
	sub.f32 	%f4, %f2, %f3;
	mul.f32 	%f5, %f1, %f4;
	add.s64 	%rd15, %rd4, %rd11;
	st.global.f32 	[%rd15], %f5;
	ld.global.f32 	%f6, [%rd14];
	add.s64 	%rd16, %rd5, %rd11;
	ld.global.f32 	%f7, [%rd16];
	fma.rn.f32 	%f8, %f5, %f7, %f6;
	st.global.f32 	[%rd14], %f8;
	add.s32 	%r11, %r11, %r3;
	setp.lt.s32 	%p2, %r11, %r6;
	@%p2 bra 	$L__BB1_2;
$L__BB1_3:
	bar.sync 	0;
	ret;

}
	// .globl	_Z7hyfieldiPfS_S_
.visible .entry _Z7hyfieldiPfS_S_(
	.param .u32 _Z7hyfieldiPfS_S__param_0,
	.param .u64 .ptr .align 1 _Z7hyfieldiPfS_S__param_1,
	.param .u64 .ptr .align 1 _Z7hyfieldiPfS_S__param_2,
	.param .u64 .ptr .align 1 _Z7hyfieldiPfS_S__param_3
)
{
	.reg .pred 	%p<5>;
	.reg .b32 	%r<14>;
	.reg .b32 	%f<12>;
	.reg .b64 	%rd<14>;
	.reg .b64 	%fd<4>;

	ld.param.u32 	%r9, [_Z7hyfieldiPfS_S__param_0];
	ld.param.u64 	%rd5, [_Z7hyfieldiPfS_S__param_1];
	ld.param.u64 	%rd4, [_Z7hyfieldiPfS_S__param_2];
	ld.param.u64 	%rd6, [_Z7hyfieldiPfS_S__param_3];
	cvta.to.global.u64 	%rd1, %rd5;
	cvta.to.global.u64 	%rd2, %rd6;
	mov.u32 	%r10, %ctaid.x;
	mov.u32 	%r1, %ntid.x;
	mul.lo.s32 	%r2, %r10, %r1;
	mov.u32 	%r3, %tid.x;
	neg.s32 	%r11, %r3;
	setp.ne.s32 	%p1, %r2, %r11;
	@%p1 bra 	$L__BB2_2;
	ld.global.f32 	%f1, [%rd2];
	st.global.f32 	[%rd1], %f1;
	ld.global.f32 	%f2, [%rd2+4];
	st.global.f32 	[%rd2], %f2;
	ld.global.f32 	%f3, [%rd1+4];
	st.global.f32 	[%rd2+4], %f3;
$L__BB2_2:
	add.s32 	%r13, %r2, %r3;
	add.s32 	%r5, %r9, -1;
	setp.ne.s32 	%p2, %r13, %r5;
	@%p2 bra 	$L__BB2_4;
	ld.global.f32 	%f4, [%rd2+12];
	mul.wide.s32 	%rd7, %r13, 4;
	add.s64 	%rd8, %rd1, %rd7;
	st.global.f32 	[%rd8], %f4;
	ld.global.f32 	%f5, [%rd2+8];
	st.global.f32 	[%rd2+12], %f5;
	mul.wide.s32 	%rd9, %r9, 4;
	add.s64 	%rd10, %rd1, %rd9;
	ld.global.f32 	%f6, [%rd10+-8];
	st.global.f32 	[%rd2+8], %f6;
$L__BB2_4:
	setp.ge.s32 	%p3, %r13, %r5;
	@%p3 bra 	$L__BB2_7;
	mov.u32 	%r12, %nctaid.x;
	mul.lo.s32 	%r6, %r1, %r12;
	cvta.to.global.u64 	%rd3, %rd4;
$L__BB2_6:
	mul.wide.s32 	%rd11, %r13, 4;
	add.s64 	%rd12, %rd3, %rd11;
	ld.global.f32 	%f7, [%rd12];
	cvt.f64.f32 	%fd1, %f7;
	add.s64 	%rd13, %rd1, %rd11;
	ld.global.f32 	%f8, [%rd13];
	ld.global.f32 	%f9, [%rd13+4];
	sub.f32 	%f10, %f8, %f9;
	cvt.f64.f32 	%fd2, %f10;
	fma.rn.f64 	%fd3, %fd2, 0d3FE0000000000000, %fd1;
	cvt.rn.f32.f64 	%f11, %fd3;
	st.global.f32 	[%rd12], %f11;
	add.s32 	%r13, %r13, %r6;
	setp.lt.s32 	%p4, %r13, %r5;
	@%p4 bra 	$L__BB2_6;
$L__BB2_7:
	bar.sync 	0;
	ret;

}
.func  (.param .align 16 .b8 func_retval0[16]) __internal_trig_reduction_slowpathd(
	.param .b64 __internal_trig_reduction_slowpathd_param_0
)
{
	.local .align 8 .b8 	__local_depot3[40];
	.reg .b64 	%SP;
	.reg .b64 	%SPL;
	.reg .pred 	%p<10>;
	.reg .b32 	%r<47>;
	.reg .b64 	%rd<74>;
	.reg .b64 	%fd<5>;

	mov.u64 	%SPL, __local_depot3;
	ld.param.f64 	%fd4, [__internal_trig_reduction_slowpathd_param_0];
	add.u64 	%rd1, %SPL, 0;
	{
	.reg .b32 %temp; 
	mov.b64 	{%temp, %r1}, %fd4;
	}
	shr.u32 	%r2, %r1, 20;
	and.b32  	%r3, %r2, 2047;
	setp.eq.s32 	%p1, %r3, 2047;
	mov.b32 	%r46, 0;
	@%p1 bra 	$L__BB3_9;
	add.s32 	%r20, %r3, -1024;
	mov.b64 	%rd20, %fd4;
	shl.b64 	%rd2, %rd20, 11;
	shr.u32 	%r4, %r20, 6;
	sub.s32 	%r45, 15, %r4;
	sub.s32 	%r21, 19, %r4;
	setp.lt.u32 	%p2, %r20, 128;
	selp.b32 	%r6, 18, %r21, %p2;
	setp.ge.s32 	%p3, %r45, %r6;
	mov.b64 	%rd70, 0;
	@%p3 bra 	$L__BB3_4;
	add.s32 	%r23, %r6, %r4;
	neg.s32 	%r43, %r23;
	or.b64  	%rd3, %rd2, -9223372036854775808;
	mov.b64 	%rd70, 0;
	mov.b32 	%r42, 0;
	mov.u64 	%rd25, __cudart_i2opi_d;
	mov.u32 	%r44, %r45;
$L__BB3_3:
	.pragma "nounroll";
	mul.wide.s32 	%rd22, %r42, 8;
	add.s64 	%rd23, %rd1, %rd22;
	mul.wide.s32 	%rd24, %r44, 8;
	add.s64 	%rd26, %rd25, %rd24;
	ld.global.nc.u64 	%rd27, [%rd26];
	{
	.reg .u32 %r0, %r1, %r2, %r3, %alo, %ahi, %blo, %bhi, %clo, %chi;
	mov.b64 	{%alo,%ahi}, %rd27;
	mov.b64 	{%blo,%bhi}, %rd3;
	mov.b64 	{%clo,%chi}, %rd70;
	mad.lo.cc.u32 	%r0, %alo, %blo, %clo;
	madc.hi.cc.u32 	%r1, %alo, %blo, %chi;
	madc.hi.u32 	%r2, %alo, %bhi, 0;
	mad.lo.cc.u32 	%r1, %alo, %bhi, %r1;
	madc.hi.cc.u32 	%r2, %ahi, %blo, %r2;
	madc.hi.u32 	%r3, %ahi, %bhi, 0;
	mad.lo.cc.u32 	%r1, %ahi, %blo, %r1;
	madc.lo.cc.u32 	%r2, %ahi, %bhi, %r2;
	addc.u32 	%r3, %r3, 0;
	mov.b64 	%rd28, {%r0,%r1};
	mov.b64 	%rd70, {%r2,%r3};
	}
	st.local.u64 	[%rd23], %rd28;
	add.s32 	%r44, %r44, 1;
	add.s32 	%r43, %r43, 1;
	add.s32 	%r42, %r42, 1;
	setp.ne.s32 	%p4, %r43, -15;
	mov.u32 	%r45, %r6;
	@%p4 bra 	$L__BB3_3;
$L__BB3_4:
	cvt.s64.s32 	%rd29, %r45;
	cvt.u64.u32 	%rd30, %r4;
	add.s64 	%rd31, %rd30, %rd29;
	shl.b64 	%rd32, %rd31, 3;
	add.s64 	%rd33, %rd1, %rd32;
	st.local.u64 	[%rd33+-120], %rd70;
	and.b32  	%r15, %r2, 63;
	ld.local.u64 	%rd72, [%rd1+16];
	ld.local.u64 	%rd71, [%rd1+24];
	setp.eq.s32 	%p5, %r15, 0;
	@%p5 bra 	$L__BB3_6;
	shl.b64 	%rd34, %rd71, %r15;
	shr.u64 	%rd35, %rd72, 1;
	xor.b32  	%r24, %r15, 63;
	shr.u64 	%rd36, %rd35, %r24;
	or.b64  	%rd71, %rd34, %rd36;
	ld.local.u64 	%rd37, [%rd1+8];
	shl.b64 	%rd38, %rd72, %r15;
	shr.u64 	%rd39, %rd37, 1;
	shr.u64 	%rd40, %rd39, %r24;
	or.b64  	%rd72, %rd38, %rd40;
$L__BB3_6:
	and.b32  	%r25, %r1, -2147483648;
	shr.u64 	%rd41, %rd71, 62;
	cvt.u32.u64 	%r26, %rd41;
	mov.b64 	{%r27, %r28}, %rd71;
	mov.b64 	{%r29, %r30}, %rd72;
	shf.l.wrap.b32 	%r31, %r30, %r27, 2;
	shf.l.wrap.b32 	%r32, %r27, %r28, 2;
	mov.b64 	%rd42, {%r31, %r32};
	shl.b64 	%rd43, %rd72, 2;
	shr.u64 	%rd44, %rd42, 63;
	cvt.u32.u64 	%r33, %rd44;
	add.s32 	%r34, %r33, %r26;
	setp.eq.s32 	%p6, %r25, 0;
	neg.s32 	%r35, %r34;
	selp.b32 	%r46, %r34, %r35, %p6;
	setp.gt.s64 	%p7, %rd42, -1;
	mov.b64 	%rd45, 0;
	{
	.reg .u32 %r0, %r1, %r2, %r3, %a0, %a1, %a2, %a3, %b0, %b1, %b2, %b3;
	mov.b64 	{%a0,%a1}, %rd45;
	mov.b64 	{%a2,%a3}, %rd45;
	mov.b64 	{%b0,%b1}, %rd43;
	mov.b64 	{%b2,%b3}, %rd42;
	sub.cc.u32 	%r0, %a0, %b0;
	subc.cc.u32 	%r1, %a1, %b1;
	subc.cc.u32 	%r2, %a2, %b2;
	subc.u32 	%r3, %a3, %b3;
	mov.b64 	%rd46, {%r0,%r1};
	mov.b64 	%rd47, {%r2,%r3};
	}
	xor.b32  	%r36, %r25, -2147483648;
	selp.b64 	%rd73, %rd42, %rd47, %p7;
	selp.b64 	%rd14, %rd43, %rd46, %p7;
	selp.b32 	%r17, %r25, %r36, %p7;
	clz.b64 	%r37, %rd73;
	cvt.u64.u32 	%rd15, %r37;
	setp.eq.s32 	%p8, %r37, 0;
	@%p8 bra 	$L__BB3_8;
	cvt.u32.u64 	%r38, %rd15;
	and.b32  	%r39, %r38, 63;
	shl.b64 	%rd48, %rd73, %r39;
	shr.u64 	%rd49, %rd14, 1;
	not.b32 	%r40, %r38;
	and.b32  	%r41, %r40, 63;
	shr.u64 	%rd50, %rd49, %r41;
	or.b64  	%rd73, %rd48, %rd50;
$L__BB3_8:
	mov.b64 	%rd51, -3958705157555305931;
	{
	.reg .u32 %r0, %r1, %r2, %r3, %alo, %ahi, %blo, %bhi;
	mov.b64 	{%alo,%ahi}, %rd73;
	mov.b64 	{%blo,%bhi}, %rd51;
	mul.lo.u32 	%r0, %alo, %blo;
	mul.hi.u32 	%r1, %alo, %blo;
	mad.lo.cc.u32 	%r1, %alo, %bhi, %r1;
	madc.hi.u32 	%r2, %alo, %bhi, 0;
	mad.lo.cc.u32 	%r1, %ahi, %blo, %r1;
	madc.hi.cc.u32 	%r2, %ahi, %blo, %r2;
	madc.hi.u32 	%r3, %ahi, %bhi, 0;
	mad.lo.cc.u32 	%r2, %ahi, %bhi, %r2;
	addc.u32 	%r3, %r3, 0;
	mov.b64 	%rd52, {%r0,%r1};
	mov.b64 	%rd53, {%r2,%r3};
	}
	setp.gt.s64 	%p9, %rd53, 0;
	{
	.reg .u32 %r0, %r1, %r2, %r3, %a0, %a1, %a2, %a3, %b0, %b1, %b2, %b3;
	mov.b64 	{%a0,%a1}, %rd52;
	mov.b64 	{%a2,%a3}, %rd53;
	mov.b64 	{%b0,%b1}, %rd52;
	mov.b64 	{%b2,%b3}, %rd53;
	add.cc.u32 	%r0, %a0, %b0;
	addc.cc.u32 	%r1, %a1, %b1;
	addc.cc.u32 	%r2, %a2, %b2;
	addc.u32 	%r3, %a3, %b3;
	mov.b64 	%rd54, {%r0,%r1};
	mov.b64 	%rd55, {%r2,%r3};
	}
	selp.b64 	%rd56, %rd55, %rd53, %p9;
	selp.s64 	%rd57, -1, 0, %p9;
	sub.s64 	%rd58, %rd57, %rd15;
	cvt.u64.u32 	%rd59, %r17;
	shl.b64 	%rd60, %rd59, 32;
	add.s64 	%rd61, %rd56, 1;
	shr.u64 	%rd62, %rd61, 10;
	add.s64 	%rd63, %rd62, 1;
	shr.u64 	%rd64, %rd63, 1;
	shl.b64 	%rd65, %rd58, 52;
	add.s64 	%rd66, %rd65, %rd64;
	add.s64 	%rd67, %rd66, 4602678819172646912;
	or.b64  	%rd68, %rd67, %rd60;
	mov.b64 	%fd4, %rd68;
$L__BB3_9:
	st.param.f64 	[func_retval0], %fd4;
	st.param.b32 	[func_retval0+8], %r46;
	ret;

}


// ===== COMPILED SASS (sm_100) =====

	.target	sm_100

	.elftype	@"ET_EXEC"


//--------------------- .note.nv.tkinfo           --------------------------
	.section	.note.nv.tkinfo,"",@"SHT_NOTE"
	.sectionflags	@"SHF_NOTE_NV_TKINFO"
	.tkinfo
        /*0018*/ 	.word	0x00000002
        /*0030*/ 	.string	""
        /*0030*/ 	.string	"ptxas"
        /*0030*/ 	.string	"Cuda compilation tools, release 13.0, V13.0.88"
        /*0030*/ 	.string	"Build cuda_13.0.r13.0/compiler.36424714_0"
        /*0030*/ 	.string	"-arch sm_100 -m 64 "



//--------------------- .note.nv.cuinfo           --------------------------
	.section	.note.nv.cuinfo,"",@"SHT_NOTE"
	.sectionflags	@"SHF_NOTE_NV_CUINFO"
        /*0018*/ 	.short	0x0002
        /*001a*/ 	.short	0x0064
        /*001c*/ 	.short	0x0082
	.zero		2


//--------------------- .nv.info                  --------------------------
	.section	.nv.info,"",@"SHT_CUDA_INFO"
	.align	4


	//----- nvinfo : EIATTR_REGCOUNT
	.align		4
        /*0000*/ 	.byte	0x04, 0x2f
        /*0002*/ 	.short	(.L_3 - .L_2)
	.align		4
.L_2:
        /*0004*/ 	.word	index@(_Z7dxfieldiiPfS_)
        /*0008*/ 	.word	0x0000001a


	//----- nvinfo : EIATTR_FRAME_SIZE
	.align		4
.L_3:
        /*000c*/ 	.byte	0x04, 0x11
        /*000e*/ 	.short	(.L_5 - .L_4)
	.align		4
.L_4:
        /*0010*/ 	.word	index@($_Z7dxfieldiiPfS_$__internal_trig_reduction_slowpathd)
        /*0014*/ 	.word	0x00000028


	//----- nvinfo : EIATTR_FRAME_SIZE
	.align		4
.L_5:
        /*0018*/ 	.byte	0x04, 0x11
        /*001a*/ 	.short	(.L_7 - .L_6)
	.align		4
.L_6:
        /*001c*/ 	.word	index@(_Z7dxfieldiiPfS_)
        /*0020*/ 	.word	0x00000028


	//----- nvinfo : EIATTR_REGCOUNT
	.align		4
.L_7:
        /*0024*/ 	.byte	0x04, 0x2f
        /*0026*/ 	.short	(.L_9 - .L_8)
	.align		4
.L_8:
        /*0028*/ 	.word	index@(_Z7exfieldiPfS_S_S_S_)
        /*002c*/ 	.word	0x00000014


	//----- nvinfo : EIATTR_FRAME_SIZE
	.align		4
.L_9:
        /*0030*/ 	.byte	0x04, 0x11
        /*0032*/ 	.short	(.L_11 - .L_10)
	.align		4
.L_10:
        /*0034*/ 	.word	index@(_Z7exfieldiPfS_S_S_S_)
        /*0038*/ 	.word	0x00000000


	//----- nvinfo : EIATTR_REGCOUNT
	.align		4
.L_11:
        /*003c*/ 	.byte	0x04, 0x2f
        /*003e*/ 	.short	(.L_13 - .L_12)
	.align		4
.L_12:
        /*0040*/ 	.word	index@(_Z7hyfieldiPfS_S_)
        /*0044*/ 	.word	0x00000013


	//----- nvinfo : EIATTR_FRAME_SIZE
	.align		4
.L_13:
        /*0048*/ 	.byte	0x04, 0x11
        /*004a*/ 	.short	(.L_15 - .L_14)
	.align		4
.L_14:
        /*004c*/ 	.word	index@(_Z7hyfieldiPfS_S_)
        /*0050*/ 	.word	0x00000000


	//----- nvinfo : EIATTR_MIN_STACK_SIZE
	.align		4
.L_15:
        /*0054*/ 	.byte	0x04, 0x12
        /*0056*/ 	.short	(.L_17 - .L_16)
	.align		4
.L_16:
        /*0058*/ 	.word	index@(_Z7hyfieldiPfS_S_)
        /*005c*/ 	.word	0x00000000


	//----- nvinfo : EIATTR_MIN_STACK_SIZE
	.align		4
.L_17:
        /*0060*/ 	.byte	0x04, 0x12
        /*0062*/ 	.short	(.L_19 - .L_18)
	.align		4
.L_18:
        /*0064*/ 	.word	index@(_Z7exfieldiPfS_S_S_S_)
        /*0068*/ 	.word	0x00000000


	//----- nvinfo : EIATTR_MIN_STACK_SIZE
	.align		4
.L_19:
        /*006c*/ 	.byte	0x04, 0x12
        /*006e*/ 	.short	(.L_21 - .L_20)
	.align		4
.L_20:
        /*0070*/ 	.word	index@(_Z7dxfieldiiPfS_)
        /*0074*/ 	.word	0x00000028
.L_21:


//--------------------- .nv.compat                --------------------------
	.section	.nv.compat,"",@"SHT_CUDA_COMPAT_INFO"
	.align	4
        /*0000*/ 	.byte	0x02, 0x09, 0x00, 0x00, 0x02, 0x02, 0x01, 0x00, 0x02, 0x05, 0x05, 0x00, 0x03, 0x07, 0x01, 0x01
        /*0010*/ 	.byte	0x02, 0x03, 0x00, 0x00, 0x02, 0x06, 0x01, 0x00, 0x04, 0x0b, 0x08, 0x00, 0x01, 0x00, 0x00, 0x00
        /*0020*/ 	.byte	0x00, 0x00, 0x00, 0x00


//--------------------- .nv.info._Z7hyfieldiPfS_S_ --------------------------
	.section	.nv.info._Z7hyfieldiPfS_S_,"",@"SHT_CUDA_INFO"
	.sectionflags	@""
	.align	4


	//----- nvinfo : EIATTR_CUDA_API_VERSION
	.align		4
        /*0000*/ 	.byte	0x04, 0x37
        /*0002*/ 	.short	(.L_23 - .L_22)
.L_22:
        /*0004*/ 	.word	0x00000082


	//----- nvinfo : EIATTR_KPARAM_INFO
	.align		4
.L_23:
        /*0008*/ 	.byte	0x04, 0x17
        /*000a*/ 	.short	(.L_25 - .L_24)
.L_24:
        /*000c*/ 	.word	0x00000000
        /*0010*/ 	.short	0x0003
        /*0012*/ 	.short	0x0018
        /*0014*/ 	.byte	0x00, 0xf5, 0x21, 0x00


	//----- nvinfo : EIATTR_KPARAM_INFO
	.align		4
.L_25:
        /*0018*/ 	.byte	0x04, 0x17
        /*001a*/ 	.short	(.L_27 - .L_26)
.L_26:
        /*001c*/ 	.word	0x00000000
        /*0020*/ 	.short	0x0002
        /*0022*/ 	.short	0x0010
        /*0024*/ 	.byte	0x00, 0xf5, 0x21, 0x00


	//----- nvinfo : EIATTR_KPARAM_INFO
	.align		4
.L_27:
        /*0028*/ 	.byte	0x04, 0x17
        /*002a*/ 	.short	(.L_29 - .L_28)
.L_28:
        /*002c*/ 	.word	0x00000000
        /*0030*/ 	.short	0x0001
        /*0032*/ 	.short	0x0008
        /*0034*/ 	.byte	0x00, 0xf5, 0x21, 0x00


	//----- nvinfo : EIATTR_KPARAM_INFO
	.align		4
.L_29:
        /*0038*/ 	.byte	0x04, 0x17
        /*003a*/ 	.short	(.L_31 - .L_30)
.L_30:
        /*003c*/ 	.word	0x00000000
        /*0040*/ 	.short	0x0000
        /*0042*/ 	.short	0x0000
        /*0044*/ 	.byte	0x00, 0xf0, 0x11, 0x00


	//----- nvinfo : EIATTR_SPARSE_MMA_MASK
	.align		4
.L_31:
        /*0048*/ 	.byte	0x03, 0x50
        /*004a*/ 	.short	0x0000


	//----- nvinfo : EIATTR_MAXREG_COUNT
	.align		4
        /*004c*/ 	.byte	0x03, 0x1b
        /*004e*/ 	.short	0x00ff


	//----- nvinfo : EIATTR_NUM_BARRIERS
	.align		4
        /*0050*/ 	.byte	0x02, 0x4c
        /*0052*/ 	.byte	0x01
	.zero		1


	//----- nvinfo : EIATTR_MERCURY_ISA_VERSION
	.align		4
        /*0054*/ 	.byte	0x03, 0x5f
        /*0056*/ 	.short	0x0101


	//----- nvinfo : EIATTR_VRC_CTA_INIT_COUNT
	.align		4
        /*0058*/ 	.byte	0x02, 0x4a
	.zero		1
	.zero		1


	//----- nvinfo : EIATTR_EXIT_INSTR_OFFSETS
	.align		4
        /*005c*/ 	.byte	0x04, 0x1c
        /*005e*/ 	.short	(.L_33 - .L_32)


	//   ....[0]....
.L_32:
        /*0060*/ 	.word	0x00000380


	//----- nvinfo : EIATTR_CRS_STACK_SIZE
	.align		4
.L_33:
        /*0064*/ 	.byte	0x04, 0x1e
        /*0066*/ 	.short	(.L_35 - .L_34)
.L_34:
        /*0068*/ 	.word	0x00000000


	//----- nvinfo : EIATTR_CBANK_PARAM_SIZE
	.align		4
.L_35:
        /*006c*/ 	.byte	0x03, 0x19
        /*006e*/ 	.short	0x0020


	//----- nvinfo : EIATTR_PARAM_CBANK
	.align		4
        /*0070*/ 	.byte	0x04, 0x0a
        /*0072*/ 	.short	(.L_37 - .L_36)
	.align		4
.L_36:
        /*0074*/ 	.word	index@(.nv.constant0._Z7hyfieldiPfS_S_)
        /*0078*/ 	.short	0x0380
        /*007a*/ 	.short	0x0020


	//----- nvinfo : EIATTR_SW_WAR
	.align		4
.L_37:
        /*007c*/ 	.byte	0x04, 0x36
        /*007e*/ 	.short	(.L_39 - .L_38)
.L_38:
        /*0080*/ 	.word	0x00000008
.L_39:


//--------------------- .nv.info._Z7exfieldiPfS_S_S_S_ --------------------------
	.section	.nv.info._Z7exfieldiPfS_S_S_S_,"",@"SHT_CUDA_INFO"
	.sectionflags	@""
	.align	4


	//----- nvinfo : EIATTR_CUDA_API_VERSION
	.align		4
        /*0000*/ 	.byte	0x04, 0x37
        /*0002*/ 	.short	(.L_41 - .L_40)
.L_40:
        /*0004*/ 	.word	0x00000082


	//----- nvinfo : EIATTR_KPARAM_INFO
	.align		4
.L_41:
        /*0008*/ 	.byte	0x04, 0x17
        /*000a*/ 	.short	(.L_43 - .L_42)
.L_42:
        /*000c*/ 	.word	0x00000000
        /*0010*/ 	.short	0x0005
        /*0012*/ 	.short	0x0028
        /*0014*/ 	.byte	0x00, 0xf5, 0x21, 0x00


	//----- nvinfo : EIATTR_KPARAM_INFO
	.align		4
.L_43:
        /*0018*/ 	.byte	0x04, 0x17
        /*001a*/ 	.short	(.L_45 - .L_44)
.L_44:
        /*001c*/ 	.word	0x00000000
        /*0020*/ 	.short	0x0004
        /*0022*/ 	.short	0x0020
        /*0024*/ 	.byte	0x00, 0xf5, 0x21, 0x00


	//----- nvinfo : EIATTR_KPARAM_INFO
	.align		4
.L_45:
        /*0028*/ 	.byte	0x04, 0x17
        /*002a*/ 	.short	(.L_47 - .L_46)
.L_46:
        /*002c*/ 	.word	0x00000000
        /*0030*/ 	.short	0x0003
        /*0032*/ 	.short	0x0018
        /*0034*/ 	.byte	0x00, 0xf5, 0x21, 0x00


	//----- nvinfo : EIATTR_KPARAM_INFO
	.align		4
.L_47:
        /*0038*/ 	.byte	0x04, 0x17
        /*003a*/ 	.short	(.L_49 - .L_48)
.L_48:
        /*003c*/ 	.word	0x00000000
        /*0040*/ 	.short	0x0002
        /*0042*/ 	.short	0x0010
        /*0044*/ 	.byte	0x00, 0xf5, 0x21, 0x00


	//----- nvinfo : EIATTR_KPARAM_INFO
	.align		4
.L_49:
        /*0048*/ 	.byte	0x04, 0x17
        /*004a*/ 	.short	(.L_51 - .L_50)
.L_50:
        /*004c*/ 	.word	0x00000000
        /*0050*/ 	.short	0x0001
        /*0052*/ 	.short	0x0008
        /*0054*/ 	.byte	0x00, 0xf5, 0x21, 0x00


	//----- nvinfo : EIATTR_KPARAM_INFO
	.align		4
.L_51:
        /*0058*/ 	.byte	0x04, 0x17
        /*005a*/ 	.short	(.L_53 - .L_52)
.L_52:
        /*005c*/ 	.word	0x00000000
        /*0060*/ 	.short	0x0000
        /*0062*/ 	.short	0x0000
        /*0064*/ 	.byte	0x00, 0xf0, 0x11, 0x00


	//----- nvinfo : EIATTR_SPARSE_MMA_MASK
	.align		4
.L_53:
        /*0068*/ 	.byte	0x03, 0x50
        /*006a*/ 	.short	0x0000


	//----- nvinfo : EIATTR_MAXREG_COUNT
	.align		4
        /*006c*/ 	.byte	0x03, 0x1b
        /*006e*/ 	.short	0x00ff


	//----- nvinfo : EIATTR_NUM_BARRIERS
	.align		4
        /*0070*/ 	.byte	0x02, 0x4c
        /*0072*/ 	.byte	0x01
	.zero		1


	//----- nvinfo : EIATTR_MERCURY_ISA_VERSION
	.align		4
        /*0074*/ 	.byte	0x03, 0x5f
        /*0076*/ 	.short	0x0101


	//----- nvinfo : EIATTR_VRC_CTA_INIT_COUNT
	.align		4
        /*0078*/ 	.byte	0x02, 0x4a
	.zero		1
	.zero		1


	//----- nvinfo : EIATTR_EXIT_INSTR_OFFSETS
	.align		4
        /*007c*/ 	.byte	0x04, 0x1c
        /*007e*/ 	.short	(.L_55 - .L_54)


	//   ....[0]....
.L_54:
        /*0080*/ 	.word	0x000002c0


	//----- nvinfo : EIATTR_CRS_STACK_SIZE
	.align		4
.L_55:
        /*0084*/ 	.byte	0x04, 0x1e
        /*0086*/ 	.short	(.L_57 - .L_56)
.L_56:
        /*0088*/ 	.word	0x00000000


	//----- nvinfo : EIATTR_CBANK_PARAM_SIZE
	.align		4
.L_57:
        /*008c*/ 	.byte	0x03, 0x19
        /*008e*/ 	.short	0x0030


	//----- nvinfo : EIATTR_PARAM_CBANK
	.align		4
        /*0090*/ 	.byte	0x04, 0x0a
        /*0092*/ 	.short	(.L_59 - .L_58)
	.align		4
.L_58:
        /*0094*/ 	.word	index@(.nv.constant0._Z7exfieldiPfS_S_S_S_)
        /*0098*/ 	.short	0x0380
        /*009a*/ 	.short	0x0030


	//----- nvinfo : EIATTR_SW_WAR
	.align		4
.L_59:
        /*009c*/ 	.byte	0x04, 0x36
        /*009e*/ 	.short	(.L_61 - .L_60)
.L_60:
        /*00a0*/ 	.word	0x00000008
.L_61:


//--------------------- .nv.info._Z7dxfieldiiPfS_ --------------------------
	.section	.nv.info._Z7dxfieldiiPfS_,"",@"SHT_CUDA_INFO"
	.sectionflags	@""
	.align	4


	//----- nvinfo : EIATTR_CUDA_API_VERSION
	.align		4
        /*0000*/ 	.byte	0x04, 0x37
        /*0002*/ 	.short	(.L_63 - .L_62)
.L_62:
        /*0004*/ 	.word	0x00000082


	//----- nvinfo : EIATTR_KPARAM_INFO
	.align		4
.L_63:
        /*0008*/ 	.byte	0x04, 0x17
        /*000a*/ 	.short	(.L_65 - .L_64)
.L_64:
        /*000c*/ 	.word	0x00000000
        /*0010*/ 	.short	0x0003
        /*0012*/ 	.short	0x0010
        /*0014*/ 	.byte	0x00, 0xf5, 0x21, 0x00


	//----- nvinfo : EIATTR_KPARAM_INFO
	.align		4
.L_65:
        /*0018*/ 	.byte	0x04, 0x17
        /*001a*/ 	.short	(.L_67 - .L_66)
.L_66:
        /*001c*/ 	.word	0x00000000
        /*0020*/ 	.short	0x0002
        /*0022*/ 	.short	0x0008
        /*0024*/ 	.byte	0x00, 0xf5, 0x21, 0x00


	//----- nvinfo : EIATTR_KPARAM_INFO
	.align		4
.L_67:
        /*0028*/ 	.byte	0x04, 0x17
        /*002a*/ 	.short	(.L_69 - .L_68)
.L_68:
        /*002c*/ 	.word	0x00000000
        /*0030*/ 	.short	0x0001
        /*0032*/ 	.short	0x0004
        /*0034*/ 	.byte	0x00, 0xf0, 0x11, 0x00


	//----- nvinfo : EIATTR_KPARAM_INFO
	.align		4
.L_69:
        /*0038*/ 	.byte	0x04, 0x17
        /*003a*/ 	.short	(.L_71 - .L_70)
.L_70:
        /*003c*/ 	.word	0x00000000
        /*0040*/ 	.short	0x0000
        /*0042*/ 	.short	0x0000
        /*0044*/ 	.byte	0x00, 0xf0, 0x11, 0x00


	//----- nvinfo : EIATTR_SPARSE_MMA_MASK
	.align		4
.L_71:
        /*0048*/ 	.byte	0x03, 0x50
        /*004a*/ 	.short	0x0000


	//----- nvinfo : EIATTR_MAXREG_COUNT
	.align		4
        /*004c*/ 	.byte	0x03, 0x1b
        /*004e*/ 	.short	0x00ff


	//----- nvinfo : EIATTR_NUM_BARRIERS
	.align		4
        /*0050*/ 	.byte	0x02, 0x4c
        /*0052*/ 	.byte	0x01
	.zero		1


	//----- nvinfo : EIATTR_MERCURY_ISA_VERSION
	.align		4
        /*0054*/ 	.byte	0x03, 0x5f
        /*0056*/ 	.short	0x0101


	//----- nvinfo : EIATTR_VRC_CTA_INIT_COUNT
	.align		4
        /*0058*/ 	.byte	0x02, 0x4a
	.zero		1
	.zero		1


	//----- nvinfo : EIATTR_EXIT_INSTR_OFFSETS
	.align		4
        /*005c*/ 	.byte	0x04, 0x1c
        /*005e*/ 	.short	(.L_73 - .L_72)


	//   ....[0]....
.L_72:
        /*0060*/ 	.word	0x00000220


	//   ....[1]....
        /*0064*/ 	.word	0x00000610


	//----- nvinfo : EIATTR_CRS_STACK_SIZE
	.align		4
.L_73:
        /*0068*/ 	.byte	0x04, 0x1e
        /*006a*/ 	.short	(.L_75 - .L_74)
.L_74:
        /*006c*/ 	.word	0x00000000


	//----- nvinfo : EIATTR_CBANK_PARAM_SIZE
	.align		4
.L_75:
        /*0070*/ 	.byte	0x03, 0x19
        /*0072*/ 	.short	0x0018


	//----- nvinfo : EIATTR_PARAM_CBANK
	.align		4
        /*0074*/ 	.byte	0x04, 0x0a
        /*0076*/ 	.short	(.L_77 - .L_76)
	.align		4
.L_76:
        /*0078*/ 	.word	index@(.nv.constant0._Z7dxfieldiiPfS_)
        /*007c*/ 	.short	0x0380
        /*007e*/ 	.short	0x0018


	//----- nvinfo : EIATTR_SW_WAR
	.align		4
.L_77:
        /*0080*/ 	.byte	0x04, 0x36
        /*0082*/ 	.short	(.L_79 - .L_78)
.L_78:
        /*0084*/ 	.word	0x00000008
.L_79:


//--------------------- .nv.callgraph             --------------------------
	.section	.nv.callgraph,"",@"SHT_CUDA_CALLGRAPH"
	.align	4
	.sectionentsize	8
	.align		4
        /*0000*/ 	.word	0x00000000
	.align		4
        /*0004*/ 	.word	0xffffffff
	.align		4
        /*0008*/ 	.word	0x00000000
	.align		4
        /*000c*/ 	.word	0xfffffffe
	.align		4
        /*0010*/ 	.word	0x00000000
	.align		4
        /*0014*/ 	.word	0xfffffffd
	.align		4
        /*0018*/ 	.word	0x00000000
	.align		4
        /*001c*/ 	.word	0xfffffffc


//--------------------- .nv.constant4             --------------------------
	.section	.nv.constant4,"a",@progbits
	.align	8
	.align		8
.nv.constant4:
        /*0000*/ 	.dword	__cudart_i2opi_d
	.align		8
        /*0008*/ 	.dword	__cudart_sin_cos_coeffs


//--------------------- .text._Z7hyfieldiPfS_S_   --------------------------
	.section	.text._Z7hyfieldiPfS_S_,"ax",@progbits
	.align	128
        .global         _Z7hyfieldiPfS_S_
        .type           _Z7hyfieldiPfS_S_,@function
        .size           _Z7hyfieldiPfS_S_,(.L_x_20 - _Z7hyfieldiPfS_S_)
        .other          _Z7hyfieldiPfS_S_,@"STO_CUDA_ENTRY STV_DEFAULT"
_Z7hyfieldiPfS_S_:
.text._Z7hyfieldiPfS_S_:
[----:B------:R-:W-:Y:S01]  /*0000*/  LDC R1, c[0x0][0x37c] ;  /* 0x0000df00ff017b82 */ /* 0x000fe20000000800 */
[----:B------:R-:W0:Y:S07]  /*0010*/  S2R R3, SR_TID.X ;  /* 0x0000000000037919 */ /* 0x000e2e0000002100 */
[----:B------:R-:W1:Y:S01]  /*0020*/  S2UR UR4, SR_CTAID.X ;  /* 0x00000000000479c3 */ /* 0x000e620000002500 */
[----:B------:R-:W1:Y:S01]  /*0030*/  LDCU UR5, c[0x0][0x360] ;  /* 0x00006c00ff0577ac */ /* 0x000e620008000800 */
[----:B------:R-:W2:Y:S06]  /*0040*/  LDCU.64 UR6, c[0x0][0x358] ;  /* 0x00006b00ff0677ac */ /* 0x000eac0008000a00 */
[----:B------:R-:W3:Y:S01]  /*0050*/  LDC R15, c[0x0][0x380] ;  /* 0x0000e000ff0f7b82 */ /* 0x000ee20000000800 */
[----:B-1----:R-:W-:Y:S01]  /*0060*/  UIMAD UR4, UR4, UR5, URZ ;  /* 0x00000005040472a4 */ /* 0x002fe2000f8e02ff */
[----:B0-----:R-:W-:-:S05]  /*0070*/  IADD3 R0, PT, PT, -R3, RZ, RZ ;  /* 0x000000ff03007210 */ /* 0x001fca0007ffe1ff */
[----:B------:R-:W-:-:S13]  /*0080*/  ISETP.NE.AND P0, PT, R0, UR4, PT ;  /* 0x0000000400007c0c */ /* 0x000fda000bf05270 */
[----:B------:R-:W2:Y:S02]  /*0090*/  @!P0 LDC.64 R4, c[0x0][0x398] ;  /* 0x0000e600ff048b82 */ /* 0x000ea40000000a00 */
[----:B--2---:R-:W2:Y:S06]  /*00a0*/  @!P0 LDG.E R9, desc[UR6][R4.64] ;  /* 0x0000000604098981 */ /* 0x004eac000c1e1900 */
[----:B------:R-:W2:Y:S02]  /*00b0*/  @!P0 LDC.64 R6, c[0x0][0x388] ;  /* 0x0000e200ff068b82 */ /* 0x000ea40000000a00 */
[----:B--2---:R0:W-:Y:S04]  /*00c0*/  @!P0 STG.E desc[UR6][R6.64], R9 ;  /* 0x0000000906008986 */ /* 0x0041e8000c101906 */
[----:B------:R-:W2:Y:S04]  /*00d0*/  @!P0 LDG.E R11, desc[UR6][R4.64+0x4] ;  /* 0x00000406040b8981 */ /* 0x000ea8000c1e1900 */
[----:B--2---:R0:W-:Y:S04]  /*00e0*/  @!P0 STG.E desc[UR6][R4.64], R11 ;  /* 0x0000000b04008986 */ /* 0x0041e8000c101906 */
[----:B------:R-:W2:Y:S01]  /*00f0*/  @!P0 LDG.E R13, desc[UR6][R6.64+0x4] ;  /* 0x00000406060d8981 */ /* 0x000ea2000c1e1900 */
[----:B---3--:R-:W-:Y:S01]  /*0100*/  IADD3 R0, PT, PT, R15, -0x1, RZ ;  /* 0xffffffff0f007810 */ /* 0x008fe20007ffe0ff */
[----:B------:R-:W-:Y:S01]  /*0110*/  BSSY.RECONVERGENT B0, `(.L_x_0) ;  /* 0x0000010000007945 */ /* 0x000fe20003800200 */
[----:B------:R-:W-:-:S04]  /*0120*/  IADD3 R3, PT, PT, R3, UR4, RZ ;  /* 0x0000000403037c10 */ /* 0x000fc8000fffe0ff */
[CC--:B------:R-:W-:Y:S02]  /*0130*/  ISETP.NE.AND P1, PT, R3.reuse, R0.reuse, PT ;  /* 0x000000000300720c */ /* 0x0c0fe40003f25270 */
[----:B------:R-:W-:Y:S01]  /*0140*/  ISETP.GE.AND P2, PT, R3, R0, PT ;  /* 0x000000000300720c */ /* 0x000fe20003f46270 */
[----:B--2---:R0:W-:Y:S10]  /*0150*/  @!P0 STG.E desc[UR6][R4.64+0x4], R13 ;  /* 0x0000040d04008986 */ /* 0x0041f4000c101906 */
[----:B------:R-:W-:Y:S05]  /*0160*/  @P1 BRA `(.L_x_1) ;  /* 0x0000000000281947 */ /* 0x000fea0003800000 */
[----:B0-----:R-:W0:Y:S08]  /*0170*/  LDC.64 R8, c[0x0][0x398] ;  /* 0x0000e600ff087b82 */ /* 0x001e300000000a00 */
[----:B------:R-:W1:Y:S01]  /*0180*/  LDC.64 R6, c[0x0][0x388] ;  /* 0x0000e200ff067b82 */ /* 0x000e620000000a00 */
[----:B0-----:R-:W2:Y:S01]  /*0190*/  LDG.E R11, desc[UR6][R8.64+0xc] ;  /* 0x00000c06080b7981 */ /* 0x001ea2000c1e1900 */
[----:B-1----:R-:W-:-:S05]  /*01a0*/  IMAD.WIDE R4, R3, 0x4, R6 ;  /* 0x0000000403047825 */ /* 0x002fca00078e0206 */
[----:B--2---:R1:W-:Y:S04]  /*01b0*/  STG.E desc[UR6][R4.64], R11 ;  /* 0x0000000b04007986 */ /* 0x0043e8000c101906 */
[----:B------:R-:W2:Y:S01]  /*01c0*/  LDG.E R13, desc[UR6][R8.64+0x8] ;  /* 0x00000806080d7981 */ /* 0x000ea2000c1e1900 */
[----:B------:R-:W-:-:S03]  /*01d0*/  IMAD.WIDE R6, R15, 0x4, R6 ;  /* 0x000000040f067825 */ /* 0x000fc600078e0206 */
[----:B--2---:R1:W-:Y:S04]  /*01e0*/  STG.E desc[UR6][R8.64+0xc], R13 ;  /* 0x00000c0d08007986 */ /* 0x0043e8000c101906 */
[----:B------:R-:W2:Y:S04]  /*01f0*/  LDG.E R7, desc[UR6][R6.64+-0x8] ;  /* 0xfffff80606077981 */ /* 0x000ea8000c1e1900 */
[----:B--2---:R1:W-:Y:S02]  /*0200*/  STG.E desc[UR6][R8.64+0x8], R7 ;  /* 0x0000080708007986 */ /* 0x0043e4000c101906 */
.L_x_1:
[----:B------:R-:W-:Y:S05]  /*0210*/  BSYNC.RECONVERGENT B0 ;  /* 0x0000000000007941 */ /* 0x000fea0003800200 */
.L_x_0:
[----:B------:R-:W-:Y:S04]  /*0220*/  BSSY.RECONVERGENT B0, `(.L_x_2) ;  /* 0x0000014000007945 */ /* 0x000fe80003800200 */
[----:B------:R-:W-:Y:S05]  /*0230*/  @P2 BRA `(.L_x_3) ;  /* 0x0000000000482947 */ /* 0x000fea0003800000 */
[----:B------:R-:W2:Y:S08]  /*0240*/  LDC R2, c[0x0][0x370] ;  /* 0x0000dc00ff027b82 */ /* 0x000eb00000000800 */
[----:B01----:R-:W0:Y:S08]  /*0250*/  LDC.64 R4, c[0x0][0x388] ;  /* 0x0000e200ff047b82 */ /* 0x003e300000000a00 */
[----:B------:R-:W1:Y:S01]  /*0260*/  LDC.64 R6, c[0x0][0x390] ;  /* 0x0000e400ff067b82 */ /* 0x000e620000000a00 */
[----:B--2---:R-:W-:-:S07]  /*0270*/  IMAD R2, R2, UR5, RZ ;  /* 0x0000000502027c24 */ /* 0x004fce000f8e02ff */
.L_x_4:
[----:B0-----:R-:W-:-:S04]  /*0280*/  IMAD.WIDE R12, R3, 0x4, R4 ;  /* 0x00000004030c7825 */ /* 0x001fc800078e0204 */
[----:B-12---:R-:W-:Y:S01]  /*0290*/  IMAD.WIDE R8, R3, 0x4, R6 ;  /* 0x0000000403087825 */ /* 0x006fe200078e0206 */
[----:B------:R-:W2:Y:S04]  /*02a0*/  LDG.E R14, desc[UR6][R12.64] ;  /* 0x000000060c0e7981 */ /* 0x000ea8000c1e1900 */
[----:B------:R-:W2:Y:S04]  /*02b0*/  LDG.E R15, desc[UR6][R12.64+0x4] ;  /* 0x000004060c0f7981 */ /* 0x000ea8000c1e1900 */
[----:B------:R-:W3:Y:S01]  /*02c0*/  LDG.E R16, desc[UR6][R8.64] ;  /* 0x0000000608107981 */ /* 0x000ee2000c1e1900 */
[----:B------:R-:W-:-:S04]  /*02d0*/  IADD3 R3, PT, PT, R2, R3, RZ ;  /* 0x0000000302037210 */ /* 0x000fc80007ffe0ff */
[----:B------:R-:W-:Y:S01]  /*02e0*/  ISETP.GE.AND P0, PT, R3, R0, PT ;  /* 0x000000000300720c */ /* 0x000fe20003f06270 */
[----:B--2---:R-:W-:Y:S01]  /*02f0*/  FADD R14, R14, -R15 ;  /* 0x8000000f0e0e7221 */ /* 0x004fe20000000000 */
[----:B---3--:R-:W-:Y:S08]  /*0300*/  F2F.F64.F32 R10, R16 ;  /* 0x00000010000a7310 */ /* 0x008ff00000201800 */
[----:B------:R-:W0:Y:S02]  /*0310*/  F2F.F64.F32 R14, R14 ;  /* 0x0000000e000e7310 */ /* 0x000e240000201800 */
[----:B0-----:R-:W-:-:S10]  /*0320*/  DFMA R10, R14, 0.5, R10 ;  /* 0x3fe000000e0a782b */ /* 0x001fd4000000000a */
[----:B------:R-:W0:Y:S02]  /*0330*/  F2F.F32.F64 R11, R10 ;  /* 0x0000000a000b7310 */ /* 0x000e240000301000 */
[----:B0-----:R2:W-:Y:S01]  /*0340*/  STG.E desc[UR6][R8.64], R11 ;  /* 0x0000000b08007986 */ /* 0x0015e2000c101906 */
[----:B------:R-:W-:Y:S05]  /*0350*/  @!P0 BRA `(.L_x_4) ;  /* 0xfffffffc00c88947 */ /* 0x000fea000383ffff */
.L_x_3:
[----:B------:R-:W-:Y:S05]  /*0360*/  BSYNC.RECONVERGENT B0 ;  /* 0x0000000000007941 */ /* 0x000fea0003800200 */
.L_x_2:
[----:B------:R-:W-:Y:S06]  /*0370*/  BAR.SYNC.DEFER_BLOCKING 0x0 ;  /* 0x0000000000007b1d */ /* 0x000fec0000010000 */
[----:B------:R-:W-:Y:S05]  /*0380*/  EXIT ;  /* 0x000000000000794d */ /* 0x000fea0003800000 */
.L_x_5:
[----:B------:R-:W-:-:S00]  /*0390*/  BRA `(.L_x_5) ;  /* 0xfffffffc00fc7947 */ /* 0x000fc0000383ffff */
[----:B------:R-:W-:-:S00]  /*03a0*/  NOP ;  /* 0x0000000000007918 */ /* 0x000fc00000000000 */
        /* <DEDUP_REMOVED lines=13> */
.L_x_20:


//--------------------- .text._Z7exfieldiPfS_S_S_S_ --------------------------
	.section	.text._Z7exfieldiPfS_S_S_S_,"ax",@progbits
	.align	128
        .global         _Z7exfieldiPfS_S_S_S_
        .type           _Z7exfieldiPfS_S_S_S_,@function
        .size           _Z7exfieldiPfS_S_S_S_,(.L_x_21 - _Z7exfieldiPfS_S_S_S_)
        .other          _Z7exfieldiPfS_S_S_S_,@"STO_CUDA_ENTRY STV_DEFAULT"
_Z7exfieldiPfS_S_S_S_:
.text._Z7exfieldiPfS_S_S_S_:
[----:B------:R-:W-:Y:S01]  /*0000*/  LDC R1, c[0x0][0x37c] ;  /* 0x0000df00ff017b82 */ /* 0x000fe20000000800 */
[----:B------:R-:W0:Y:S07]  /*0010*/  S2R R3, SR_TID.X ;  /* 0x0000000000037919 */ /* 0x000e2e0000002100 */
[----:B------:R-:W0:Y:S01]  /*0020*/  S2UR UR4, SR_CTAID.X ;  /* 0x00000000000479c3 */ /* 0x000e220000002500 */
[----:B------:R-:W1:Y:S01]  /*0030*/  LDCU UR5, c[0x0][0x380] ;  /* 0x00007000ff0577ac */ /* 0x000e620008000800 */
[----:B------:R-:W-:Y:S06]  /*0040*/  BSSY.RECONVERGENT B0, `(.L_x_6) ;  /* 0x0000026000007945 */ /* 0x000fec0003800200 */
[----:B------:R-:W0:Y:S02]  /*0050*/  LDC R2, c[0x0][0x360] ;  /* 0x0000d800ff027b82 */ /* 0x000e240000000800 */
[----:B0-----:R-:W-:-:S05]  /*0060*/  IMAD R0, R2, UR4, R3 ;  /* 0x0000000402007c24 */ /* 0x001fca000f8e0203 */
[----:B------:R-:W-:-:S04]  /*0070*/  IADD3 R5, PT, PT, R0, 0x1, RZ ;  /* 0x0000000100057810 */ /* 0x000fc80007ffe0ff */
[----:B-1----:R-:W-:-:S13]  /*0080*/  ISETP.GE.AND P0, PT, R5, UR5, PT ;  /* 0x0000000505007c0c */ /* 0x002fda000bf06270 */
[----:B------:R-:W-:Y:S05]  /*0090*/  @P0 BRA `(.L_x_7) ;  /* 0x0000000000800947 */ /* 0x000fea0003800000 */
[----:B------:R-:W0:Y:S01]  /*00a0*/  LDC.64 R14, c[0x0][0x358] ;  /* 0x0000d600ff0e7b82 */ /* 0x000e220000000a00 */
[----:B------:R-:W1:Y:S02]  /*00b0*/  LDCU UR4, c[0x0][0x370] ;  /* 0x00006e00ff0477ac */ /* 0x000e640008000800 */
[----:B-1----:R-:W-:-:S07]  /*00c0*/  IMAD R0, R2, UR4, RZ ;  /* 0x0000000402007c24 */ /* 0x002fce000f8e02ff */
.L_x_8:
[----:B-1----:R-:W1:Y:S01]  /*00d0*/  LDC.64 R8, c[0x0][0x398] ;  /* 0x0000e600ff087b82 */ /* 0x002e620000000a00 */
[C---:B0-----:R-:W-:Y:S02]  /*00e0*/  R2UR UR8, R14.reuse ;  /* 0x000000000e0872ca */ /* 0x041fe400000e0000 */
[C---:B------:R-:W-:Y:S02]  /*00f0*/  R2UR UR9, R15.reuse ;  /* 0x000000000f0972ca */ /* 0x040fe400000e0000 */
[C---:B------:R-:W-:Y:S02]  /*0100*/  R2UR UR10, R14.reuse ;  /* 0x000000000e0a72ca */ /* 0x040fe400000e0000 */
[C---:B------:R-:W-:Y:S01]  /*0110*/  R2UR UR11, R15.reuse ;  /* 0x000000000f0b72ca */ /* 0x040fe200000e0000 */
[----:B------:R-:W0:Y:S01]  /*0120*/  LDC.64 R2, c[0x0][0x3a0] ;  /* 0x0000e800ff027b82 */ /* 0x000e220000000a00 */
[----:B------:R-:W-:Y:S02]  /*0130*/  R2UR UR6, R14 ;  /* 0x000000000e0672ca */ /* 0x000fe400000e0000 */
[----:B------:R-:W-:-:S05]  /*0140*/  R2UR UR7, R15 ;  /* 0x000000000f0772ca */ /* 0x000fca00000e0000 */
[----:B------:R-:W2:Y:S01]  /*0150*/  LDC.64 R6, c[0x0][0x388] ;  /* 0x0000e200ff067b82 */ /* 0x000ea20000000a00 */
[----:B-1----:R-:W-:-:S07]  /*0160*/  IMAD.WIDE R8, R5, 0x4, R8 ;  /* 0x0000000405087825 */ /* 0x002fce00078e0208 */
[----:B------:R-:W1:Y:S01]  /*0170*/  LDC.64 R10, c[0x0][0x3a8] ;  /* 0x0000ea00ff0a7b82 */ /* 0x000e620000000a00 */
[----:B------:R-:W3:Y:S01]  /*0180*/  LDG.E R8, desc[UR8][R8.64] ;  /* 0x0000000808087981 */ /* 0x000ee2000c1e1900 */
[----:B0-----:R-:W-:-:S06]  /*0190*/  IMAD.WIDE R2, R5, 0x4, R2 ;  /* 0x0000000405027825 */ /* 0x001fcc00078e0202 */
[----:B------:R-:W0:Y:S01]  /*01a0*/  LDC.64 R12, c[0x0][0x390] ;  /* 0x0000e400ff0c7b82 */ /* 0x000e220000000a00 */
[----:B------:R-:W3:Y:S01]  /*01b0*/  LDG.E R17, desc[UR10][R2.64] ;  /* 0x0000000a02117981 */ /* 0x000ee2000c1e1900 */
[----:B--2---:R-:W-:-:S06]  /*01c0*/  IMAD.WIDE R6, R5, 0x4, R6 ;  /* 0x0000000405067825 */ /* 0x004fcc00078e0206 */
[----:B------:R-:W2:Y:S01]  /*01d0*/  LDG.E R6, desc[UR6][R6.64] ;  /* 0x0000000606067981 */ /* 0x000ea2000c1e1900 */
[----:B---3--:R-:W-:Y:S01]  /*01e0*/  FADD R17, R8, -R17 ;  /* 0x8000001108117221 */ /* 0x008fe20000000000 */
[----:B-1----:R-:W-:-:S04]  /*01f0*/  IMAD.WIDE R8, R5, 0x4, R10 ;  /* 0x0000000405087825 */ /* 0x002fc800078e020a */
[----:B0-----:R-:W-:-:S04]  /*0200*/  IMAD.WIDE R10, R5, 0x4, R12 ;  /* 0x00000004050a7825 */ /* 0x001fc800078e020c */
[----:B--2---:R-:W-:-:S05]  /*0210*/  FMUL R17, R6, R17 ;  /* 0x0000001106117220 */ /* 0x004fca0000400000 */
[----:B------:R1:W-:Y:S04]  /*0220*/  STG.E desc[UR6][R8.64], R17 ;  /* 0x0000001108007986 */ /* 0x0003e8000c101906 */
[----:B------:R-:W2:Y:S04]  /*0230*/  LDG.E R10, desc[UR10][R10.64] ;  /* 0x0000000a0a0a7981 */ /* 0x000ea8000c1e1900 */
[----:B------:R-:W2:Y:S01]  /*0240*/  LDG.E R4, desc[UR8][R2.64] ;  /* 0x0000000802047981 */ /* 0x000ea2000c1e1900 */
[----:B------:R-:W-:-:S04]  /*0250*/  IADD3 R5, PT, PT, R0, R5, RZ ;  /* 0x0000000500057210 */ /* 0x000fc80007ffe0ff */
[----:B------:R-:W-:Y:S01]  /*0260*/  ISETP.GE.AND P0, PT, R5, UR5, PT ;  /* 0x0000000505007c0c */ /* 0x000fe2000bf06270 */
[----:B--2---:R-:W-:-:S05]  /*0270*/  FFMA R7, R17, R10, R4 ;  /* 0x0000000a11077223 */ /* 0x004fca0000000004 */
[----:B------:R1:W-:Y:S07]  /*0280*/  STG.E desc[UR6][R2.64], R7 ;  /* 0x0000000702007986 */ /* 0x0003ee000c101906 */
[----:B------:R-:W-:Y:S05]  /*0290*/  @!P0 BRA `(.L_x_8) ;  /* 0xfffffffc008c8947 */ /* 0x000fea000383ffff */
.L_x_7:
[----:B------:R-:W-:Y:S05]  /*02a0*/  BSYNC.RECONVERGENT B0 ;  /* 0x0000000000007941 */ /* 0x000fea0003800200 */
.L_x_6:
[----:B------:R-:W-:Y:S06]  /*02b0*/  BAR.SYNC.DEFER_BLOCKING 0x0 ;  /* 0x0000000000007b1d */ /* 0x000fec0000010000 */
[----:B------:R-:W-:Y:S05]  /*02c0*/  EXIT ;  /* 0x000000000000794d */ /* 0x000fea0003800000 */
.L_x_9:
        /* <DEDUP_REMOVED lines=11> */
.L_x_21:


//--------------------- .text._Z7dxfieldiiPfS_    --------------------------
	.section	.text._Z7dxfieldiiPfS_,"ax",@progbits
	.align	128
        .global         _Z7dxfieldiiPfS_
        .type           _Z7dxfieldiiPfS_,@function
        .size           _Z7dxfieldiiPfS_,(.L_x_19 - _Z7dxfieldiiPfS_)
        .other          _Z7dxfieldiiPfS_,@"STO_CUDA_ENTRY STV_DEFAULT"
_Z7dxfieldiiPfS_:
.text._Z7dxfieldiiPfS_:
[----:B------:R-:W0:Y:S01]  /*0000*/  LDC R1, c[0x0][0x37c] ;  /* 0x0000df00ff017b82 */ /* 0x000e220000000800 */
[----:B------:R-:W1:Y:S07]  /*0010*/  S2R R0, SR_TID.X ;  /* 0x0000000000007919 */ /* 0x000e6e0000002100 */
[----:B------:R-:W1:Y:S01]  /*0020*/  S2UR UR4, SR_CTAID.X ;  /* 0x00000000000479c3 */ /* 0x000e620000002500 */
[----:B------:R-:W2:Y:S01]  /*0030*/  LDCU UR7, c[0x0][0x384] ;  /* 0x00007080ff0777ac */ /* 0x000ea20008000800 */
[----:B------:R-:W-:Y:S01]  /*0040*/  BSSY.RECONVERGENT B0, `(.L_x_10) ;  /* 0x000001c000007945 */ /* 0x000fe20003800200 */
[----:B0-----:R-:W-:-:S05]  /*0050*/  VIADD R1, R1, 0xffffffd8 ;  /* 0xffffffd801017836 */ /* 0x001fca0000000000 */
[----:B------:R-:W1:Y:S02]  /*0060*/  LDC R7, c[0x0][0x360] ;  /* 0x0000d800ff077b82 */ /* 0x000e640000000800 */
[----:B-1----:R-:W-:Y:S01]  /*0070*/  IMAD R0, R7, UR4, R0 ;  /* 0x0000000407007c24 */ /* 0x002fe2000f8e0200 */
[----:B------:R-:W0:Y:S03]  /*0080*/  LDCU.64 UR4, c[0x0][0x358] ;  /* 0x00006b00ff0477ac */ /* 0x000e260008000a00 */
[C---:B------:R-:W-:Y:S01]  /*0090*/  VIADD R6, R0.reuse, 0x1 ;  /* 0x0000000100067836 */ /* 0x040fe20000000000 */
[----:B------:R-:W-:-:S04]  /*00a0*/  ISETP.NE.AND P1, PT, R0, 0x1, PT ;  /* 0x000000010000780c */ /* 0x000fc80003f25270 */
[----:B--2---:R-:W-:-:S13]  /*00b0*/  ISETP.GE.AND P0, PT, R6, UR7, PT ;  /* 0x0000000706007c0c */ /* 0x004fda000bf06270 */
[----:B0-----:R-:W-:Y:S05]  /*00c0*/  @P0 BRA `(.L_x_11) ;  /* 0x00000000004c0947 */ /* 0x001fea0003800000 */
[----:B------:R-:W0:Y:S01]  /*00d0*/  LDC.64 R2, c[0x0][0x388] ;  /* 0x0000e200ff027b82 */ /* 0x000e220000000a00 */
[----:B------:R-:W1:Y:S01]  /*00e0*/  LDCU UR6, c[0x0][0x370] ;  /* 0x00006e00ff0677ac */ /* 0x000e620008000800 */
[----:B------:R-:W-:-:S06]  /*00f0*/  IMAD.MOV.U32 R15, RZ, RZ, R6 ;  /* 0x000000ffff0f7224 */ /* 0x000fcc00078e0006 */
[----:B------:R-:W2:Y:S01]  /*0100*/  LDC.64 R4, c[0x0][0x390] ;  /* 0x0000e400ff047b82 */ /* 0x000ea20000000a00 */
[----:B-1----:R-:W-:-:S07]  /*0110*/  IMAD R0, R7, UR6, RZ ;  /* 0x0000000607007c24 */ /* 0x002fce000f8e02ff */
.L_x_12:
[----:B--2---:R-:W-:-:S04]  /*0120*/  IMAD.WIDE R10, R15, 0x4, R4 ;  /* 0x000000040f0a7825 */ /* 0x004fc800078e0204 */
[----:B01----:R-:W-:Y:S01]  /*0130*/  IMAD.WIDE R6, R15, 0x4, R2 ;  /* 0x000000040f067825 */ /* 0x003fe200078e0202 */
[----:B------:R-:W2:Y:S04]  /*0140*/  LDG.E R12, desc[UR4][R10.64+-0x4] ;  /* 0xfffffc040a0c7981 */ /* 0x000ea8000c1e1900 */
[----:B------:R-:W2:Y:S04]  /*0150*/  LDG.E R13, desc[UR4][R10.64] ;  /* 0x000000040a0d7981 */ /* 0x000ea8000c1e1900 */
[----:B------:R-:W3:Y:S01]  /*0160*/  LDG.E R14, desc[UR4][R6.64] ;  /* 0x00000004060e7981 */ /* 0x000ee2000c1e1900 */
[----:B------:R-:W-:-:S05]  /*0170*/  IMAD.IADD R15, R0, 0x1, R15 ;  /* 0x00000001000f7824 */ /* 0x000fca00078e020f */
[----:B------:R-:W-:Y:S01]  /*0180*/  ISETP.GE.AND P0, PT, R15, UR7, PT ;  /* 0x000000070f007c0c */ /* 0x000fe2000bf06270 */
[----:B--2---:R-:W-:Y:S01]  /*0190*/  FADD R12, R12, -R13 ;  /* 0x8000000d0c0c7221 */ /* 0x004fe20000000000 */
[----:B---3--:R-:W-:Y:S08]  /*01a0*/  F2F.F64.F32 R8, R14 ;  /* 0x0000000e00087310 */ /* 0x008ff00000201800 */
[----:B------:R-:W0:Y:S02]  /*01b0*/  F2F.F64.F32 R12, R12 ;  /* 0x0000000c000c7310 */ /* 0x000e240000201800 */
[----:B0-----:R-:W-:-:S10]  /*01c0*/  DFMA R8, R12, 0.5, R8 ;  /* 0x3fe000000c08782b */ /* 0x001fd40000000008 */
[----:B------:R-:W0:Y:S02]  /*01d0*/  F2F.F32.F64 R9, R8 ;  /* 0x0000000800097310 */ /* 0x000e240000301000 */
[----:B0-----:R1:W-:Y:S01]  /*01e0*/  STG.E desc[UR4][R6.64], R9 ;  /* 0x0000000906007986 */ /* 0x0013e2000c101904 */
[----:B------:R-:W-:Y:S05]  /*01f0*/  @!P0 BRA `(.L_x_12) ;  /* 0xfffffffc00c88947 */ /* 0x000fea000383ffff */
.L_x_11:
[----:B------:R-:W-:Y:S05]  /*0200*/  BSYNC.RECONVERGENT B0 ;  /* 0x0000000000007941 */ /* 0x000fea0003800200 */
.L_x_10:
[----:B------:R-:W-:Y:S06]  /*0210*/  BAR.SYNC.DEFER_BLOCKING 0x0 ;  /* 0x0000000000007b1d */ /* 0x000fec0000010000 */
[----:B------:R-:W-:Y:S05]  /*0220*/  @P1 EXIT ;  /* 0x000000000000194d */ /* 0x000fea0003800000 */
[----:B------:R-:W0:Y:S01]  /*0230*/  LDC.64 R10, c[0x0][0x388] ;  /* 0x0000e200ff0a7b82 */ /* 0x000e220000000a00 */
[----:B------:R-:W2:Y:S01]  /*0240*/  LDCU UR6, c[0x0][0x380] ;  /* 0x00007000ff0677ac */ /* 0x000ea20008000800 */
[----:B0-----:R0:W5:Y:S01]  /*0250*/  LDG.E R10, desc[UR4][R10.64+0x4] ;  /* 0x000004040a0a7981 */ /* 0x001162000c1e1900 */
[----:B--2---:R-:W2:Y:S01]  /*0260*/  I2F.F64 R16, UR6 ;  /* 0x0000000600107d12 */ /* 0x004ea20008201c00 */
[----:B------:R-:W-:Y:S01]  /*0270*/  UMOV UR6, 0x23b82142 ;  /* 0x23b8214200067882 */ /* 0x000fe20000000000 */
[----:B------:R-:W-:Y:S02]  /*0280*/  UMOV UR7, 0x3fb2c40a ;  /* 0x3fb2c40a00077882 */ /* 0x000fe40000000000 */
[----:B--2---:R-:W-:-:S08]  /*0290*/  DMUL R16, R16, UR6 ;  /* 0x0000000610107c28 */ /* 0x004fd00008000000 */
[----:B------:R-:W-:-:S14]  /*02a0*/  DSETP.NEU.AND P0, PT, |R16|, +INF , PT ;  /* 0x7ff000001000742a */ /* 0x000fdc0003f0d200 */
[----:B------:R-:W-:Y:S01]  /*02b0*/  @!P0 DMUL R2, RZ, R16 ;  /* 0x00000010ff028228 */ /* 0x000fe20000000000 */
[----:B------:R-:W-:Y:S01]  /*02c0*/  @!P0 IMAD.MOV.U32 R0, RZ, RZ, RZ ;  /* 0x000000ffff008224 */ /* 0x000fe200078e00ff */
[----:B0-----:R-:W-:Y:S09]  /*02d0*/  @!P0 BRA `(.L_x_13) ;  /* 0x0000000000488947 */ /* 0x001ff20003800000 */
[----:B------:R-:W-:Y:S01]  /*02e0*/  UMOV UR6, 0x6dc9c883 ;  /* 0x6dc9c88300067882 */ /* 0x000fe20000000000 */
[----:B------:R-:W-:Y:S01]  /*02f0*/  UMOV UR7, 0x3fe45f30 ;  /* 0x3fe45f3000077882 */ /* 0x000fe20000000000 */
[C---:B------:R-:W-:Y:S02]  /*0300*/  DSETP.GE.AND P0, PT, |R16|.reuse, 2.14748364800000000000e+09, PT ;  /* 0x41e000001000742a */ /* 0x040fe40003f06200 */
[----:B------:R-:W-:Y:S01]  /*0310*/  DMUL R4, R16, UR6 ;  /* 0x0000000610047c28 */ /* 0x000fe20008000000 */
[----:B------:R-:W-:Y:S01]  /*0320*/  UMOV UR6, 0x54442d18 ;  /* 0x54442d1800067882 */ /* 0x000fe20000000000 */
[----:B------:R-:W-:-:S04]  /*0330*/  UMOV UR7, 0x3ff921fb ;  /* 0x3ff921fb00077882 */ /* 0x000fc80000000000 */
[----:B------:R-:W0:Y:S08]  /*0340*/  F2I.F64 R0, R4 ;  /* 0x0000000400007311 */ /* 0x000e300000301100 */
[----:B0-----:R-:W1:Y:S02]  /*0350*/  I2F.F64 R2, R0 ;  /* 0x0000000000027312 */ /* 0x001e640000201c00 */
[----:B-1----:R-:W-:Y:S01]  /*0360*/  DFMA R6, R2, -UR6, R16 ;  /* 0x8000000602067c2b */ /* 0x002fe20008000010 */
[----:B------:R-:W-:Y:S01]  /*0370*/  UMOV UR6, 0x33145c00 ;  /* 0x33145c0000067882 */ /* 0x000fe20000000000 */
[----:B------:R-:W-:-:S06]  /*0380*/  UMOV UR7, 0x3c91a626 ;  /* 0x3c91a62600077882 */ /* 0x000fcc0000000000 */
[----:B------:R-:W-:Y:S01]  /*0390*/  DFMA R6, R2, -UR6, R6 ;  /* 0x8000000602067c2b */ /* 0x000fe20008000006 */
[----:B------:R-:W-:Y:S01]  /*03a0*/  UMOV UR6, 0x252049c0 ;  /* 0x252049c000067882 */ /* 0x000fe20000000000 */
[----:B------:R-:W-:-:S06]  /*03b0*/  UMOV UR7, 0x397b839a ;  /* 0x397b839a00077882 */ /* 0x000fcc0000000000 */
[----:B------:R-:W-:Y:S01]  /*03c0*/  DFMA R2, R2, -UR6, R6 ;  /* 0x8000000602027c2b */ /* 0x000fe20008000006 */
[----:B------:R-:W-:Y:S10]  /*03d0*/  @!P0 BRA `(.L_x_13) ;  /* 0x0000000000088947 */ /* 0x000ff40003800000 */
[----:B------:R-:W-:-:S07]  /*03e0*/  MOV R12, 0x400 ;  /* 0x00000400000c7802 */ /* 0x000fce0000000f00 */
[----:B-----5:R-:W-:Y:S05]  /*03f0*/  CALL.REL.NOINC `($_Z7dxfieldiiPfS_$__internal_trig_reduction_slowpathd) ;  /* 0x0000000000887944 */ /* 0x020fea0003c00000 */
.L_x_13:
[----:B------:R-:W0:Y:S01]  /*0400*/  LDCU.64 UR6, c[0x4][0x8] ;  /* 0x01000100ff0677ac */ /* 0x000e220008000a00 */
[----:B------:R-:W-:-:S05]  /*0410*/  IMAD.SHL.U32 R4, R0, 0x40, RZ ;  /* 0x0000004000047824 */ /* 0x000fca00078e00ff */
[----:B------:R-:W-:-:S04]  /*0420*/  LOP3.LUT R4, R4, 0x40, RZ, 0xc0, !PT ;  /* 0x0000004004047812 */ /* 0x000fc800078ec0ff */
[----:B0-----:R-:W-:-:S05]  /*0430*/  IADD3 R20, P0, PT, R4, UR6, RZ ;  /* 0x0000000604147c10 */ /* 0x001fca000ff1e0ff */
[----:B------:R-:W-:-:S05]  /*0440*/  IMAD.X R21, RZ, RZ, UR7, P0 ;  /* 0x00000007ff157e24 */ /* 0x000fca00080e06ff */
[----:B------:R-:W2:Y:S04]  /*0450*/  LDG.E.128.CONSTANT R16, desc[UR4][R20.64] ;  /* 0x0000000414107981 */ /* 0x000ea8000c1e9d00 */
[----:B------:R-:W3:Y:S04]  /*0460*/  LDG.E.128.CONSTANT R12, desc[UR4][R20.64+0x10] ;  /* 0x00001004140c7981 */ /* 0x000ee8000c1e9d00 */
[----:B-1----:R-:W4:Y:S01]  /*0470*/  LDG.E.128.CONSTANT R4, desc[UR4][R20.64+0x20] ;  /* 0x0000200414047981 */ /* 0x002f22000c1e9d00 */
[----:B------:R-:W-:Y:S01]  /*0480*/  LOP3.LUT R8, R0, 0x1, RZ, 0xc0, !PT ;  /* 0x0000000100087812 */ /* 0x000fe200078ec0ff */
[----:B------:R-:W-:-:S02]  /*0490*/  IMAD.MOV.U32 R22, RZ, RZ, 0x20fd8164 ;  /* 0x20fd8164ff167424 */ /* 0x000fc400078e00ff */
[----:B------:R-:W-:Y:S01]  /*04a0*/  IMAD.MOV.U32 R11, RZ, RZ, 0x3da8ff83 ;  /* 0x3da8ff83ff0b7424 */ /* 0x000fe200078e00ff */
[----:B------:R-:W-:Y:S01]  /*04b0*/  ISETP.NE.U32.AND P0, PT, R8, 0x1, PT ;  /* 0x000000010800780c */ /* 0x000fe20003f05070 */
[----:B------:R-:W-:-:S03]  /*04c0*/  DMUL R8, R2, R2 ;  /* 0x0000000202087228 */ /* 0x000fc60000000000 */
[----:B------:R-:W-:Y:S02]  /*04d0*/  FSEL R22, R22, -8.06006814911005101289e+34, !P0 ;  /* 0xf9785eba16167808 */ /* 0x000fe40004000000 */
[----:B------:R-:W-:-:S06]  /*04e0*/  FSEL R23, -R11, 0.11223486810922622681, !P0 ;  /* 0x3de5db650b177808 */ /* 0x000fcc0004000100 */
[----:B--2---:R-:W-:-:S08]  /*04f0*/  DFMA R16, R8, R22, R16 ;  /* 0x000000160810722b */ /* 0x004fd00000000010 */
[----:B------:R-:W-:-:S08]  /*0500*/  DFMA R16, R8, R16, R18 ;  /* 0x000000100810722b */ /* 0x000fd00000000012 */
[----:B---3--:R-:W-:-:S08]  /*0510*/  DFMA R12, R8, R16, R12 ;  /* 0x00000010080c722b */ /* 0x008fd0000000000c */
[----:B------:R-:W-:-:S08]  /*0520*/  DFMA R12, R8, R12, R14 ;  /* 0x0000000c080c722b */ /* 0x000fd0000000000e */
[----:B----4-:R-:W-:-:S08]  /*0530*/  DFMA R4, R8, R12, R4 ;  /* 0x0000000c0804722b */ /* 0x010fd00000000004 */
[----:B------:R-:W-:-:S08]  /*0540*/  DFMA R4, R8, R4, R6 ;  /* 0x000000040804722b */ /* 0x000fd00000000006 */
[----:B------:R-:W-:Y:S02]  /*0550*/  DFMA R2, R4, R2, R2 ;  /* 0x000000020402722b */ /* 0x000fe40000000002 */
[----:B------:R-:W-:-:S10]  /*0560*/  DFMA R4, R8, R4, 1 ;  /* 0x3ff000000804742b */ /* 0x000fd40000000004 */
[----:B------:R-:W-:Y:S02]  /*0570*/  FSEL R4, R4, R2, !P0 ;  /* 0x0000000204047208 */ /* 0x000fe40004000000 */
[----:B------:R-:W-:Y:S02]  /*0580*/  FSEL R5, R5, R3, !P0 ;  /* 0x0000000305057208 */ /* 0x000fe40004000000 */
[----:B------:R-:W-:-:S04]  /*0590*/  LOP3.LUT P0, RZ, R0, 0x2, RZ, 0xc0, !PT ;  /* 0x0000000200ff7812 */ /* 0x000fc8000780c0ff */
[----:B------:R-:W-:-:S10]  /*05a0*/  DADD R2, RZ, -R4 ;  /* 0x00000000ff027229 */ /* 0x000fd40000000804 */
[----:B------:R-:W-:Y:S02]  /*05b0*/  FSEL R3, R5, R3, !P0 ;  /* 0x0000000305037208 */ /* 0x000fe40004000000 */
[----:B------:R-:W-:Y:S02]  /*05c0*/  FSEL R2, R4, R2, !P0 ;  /* 0x0000000204027208 */ /* 0x000fe40004000000 */
[----:B------:R-:W0:Y:S02]  /*05d0*/  LDC.64 R4, c[0x0][0x388] ;  /* 0x0000e200ff047b82 */ /* 0x000e240000000a00 */
[----:B------:R-:W1:Y:S02]  /*05e0*/  F2F.F32.F64 R3, R2 ;  /* 0x0000000200037310 */ /* 0x000e640000301000 */
[----:B-1---5:R-:W-:-:S05]  /*05f0*/  FADD R7, R10, R3 ;  /* 0x000000030a077221 */ /* 0x022fca0000000000 */
[----:B0-----:R-:W-:Y:S01]  /*0600*/  STG.E desc[UR4][R4.64+0x4], R7 ;  /* 0x0000040704007986 */ /* 0x001fe2000c101904 */
[----:B------:R-:W-:Y:S05]  /*0610*/  EXIT ;  /* 0x000000000000794d */ /* 0x000fea0003800000 */
        .type           $_Z7dxfieldiiPfS_$__internal_trig_reduction_slowpathd,@function
        .size           $_Z7dxfieldiiPfS_$__internal_trig_reduction_slowpathd,(.L_x_19 - $_Z7dxfieldiiPfS_$__internal_trig_reduction_slowpathd)
$_Z7dxfieldiiPfS_$__internal_trig_reduction_slowpathd:
[--C-:B------:R-:W-:Y:S01]  /*0620*/  SHF.R.U32.HI R6, RZ, 0x14, R17.reuse ;  /* 0x00000014ff067819 */ /* 0x100fe20000011611 */
[----:B------:R-:W-:Y:S02]  /*0630*/  IMAD.MOV.U32 R9, RZ, RZ, R16 ;  /* 0x000000ffff097224 */ /* 0x000fe400078e0010 */
[----:B------:R-:W-:Y:S01]  /*0640*/  IMAD.MOV.U32 R8, RZ, RZ, R17 ;  /* 0x000000ffff087224 */ /* 0x000fe200078e0011 */
[----:B------:R-:W-:Y:S01]  /*0650*/  LOP3.LUT R0, R6, 0x7ff, RZ, 0xc0, !PT ;  /* 0x000007ff06007812 */ /* 0x000fe200078ec0ff */
[----:B------:R-:W-:-:S03]  /*0660*/  IMAD.MOV.U32 R4, RZ, RZ, RZ ;  /* 0x000000ffff047224 */ /* 0x000fc600078e00ff */
[----:B------:R-:W-:-:S13]  /*0670*/  ISETP.NE.AND P0, PT, R0, 0x7ff, PT ;  /* 0x000007ff0000780c */ /* 0x000fda0003f05270 */
[----:B------:R-:W-:Y:S05]  /*0680*/  @!P0 BRA `(.L_x_14) ;  /* 0x00000008002c8947 */ /* 0x000fea0003800000 */
[----:B------:R-:W-:Y:S01]  /*0690*/  VIADD R2, R0, 0xfffffc00 ;  /* 0xfffffc0000027836 */ /* 0x000fe20000000000 */
[----:B------:R-:W-:-:S04]  /*06a0*/  CS2R R18, SRZ ;  /* 0x0000000000127805 */ /* 0x000fc8000001ff00 */
[----:B------:R-:W-:Y:S02]  /*06b0*/  SHF.R.U32.HI R0, RZ, 0x6, R2 ;  /* 0x00000006ff007819 */ /* 0x000fe40000011602 */
[----:B------:R-:W-:Y:S02]  /*06c0*/  ISETP.GE.U32.AND P0, PT, R2, 0x80, PT ;  /* 0x000000800200780c */ /* 0x000fe40003f06070 */
[C---:B------:R-:W-:Y:S02]  /*06d0*/  IADD3 R7, PT, PT, -R0.reuse, 0x13, RZ ;  /* 0x0000001300077810 */ /* 0x040fe40007ffe1ff */
[----:B------:R-:W-:Y:S02]  /*06e0*/  IADD3 R13, PT, PT, -R0, 0xf, RZ ;  /* 0x0000000f000d7810 */ /* 0x000fe40007ffe1ff */
[----:B------:R-:W-:-:S04]  /*06f0*/  SEL R7, R7, 0x12, P0 ;  /* 0x0000001207077807 */ /* 0x000fc80000000000 */
[----:B------:R-:W-:-:S13]  /*0700*/  ISETP.GE.AND P0, PT, R13, R7, PT ;  /* 0x000000070d00720c */ /* 0x000fda0003f06270 */
[----:B------:R-:W-:Y:S05]  /*0710*/  @P0 BRA `(.L_x_15) ;  /* 0x00000000008c0947 */ /* 0x000fea0003800000 */
[----:B------:R-:W0:Y:S01]  /*0720*/  LDC.64 R2, c[0x4][RZ] ;  /* 0x01000000ff027b82 */ /* 0x000e220000000a00 */
[C---:B------:R-:W-:Y:S01]  /*0730*/  SHF.L.U64.HI R11, R9.reuse, 0xb, R8 ;  /* 0x0000000b090b7819 */ /* 0x040fe20000010208 */
[----:B------:R-:W-:Y:S01]  /*0740*/  IMAD.SHL.U32 R9, R9, 0x800, RZ ;  /* 0x0000080009097824 */ /* 0x000fe200078e00ff */
[----:B------:R-:W-:Y:S01]  /*0750*/  IADD3 R8, PT, PT, RZ, -R0, -R7 ;  /* 0x80000000ff087210 */ /* 0x000fe20007ffe807 */
[----:B------:R-:W-:Y:S01]  /*0760*/  IMAD.MOV.U32 R14, RZ, RZ, RZ ;  /* 0x000000ffff0e7224 */ /* 0x000fe200078e00ff */
[----:B------:R-:W-:Y:S02]  /*0770*/  CS2R R18, SRZ ;  /* 0x0000000000127805 */ /* 0x000fe4000001ff00 */
[----:B------:R-:W-:Y:S01]  /*0780*/  LOP3.LUT R11, R11, 0x80000000, RZ, 0xfc, !PT ;  /* 0x800000000b0b7812 */ /* 0x000fe200078efcff */
[----:B------:R-:W1:Y:S01]  /*0790*/  LDCU.64 UR6, c[0x0][0x358] ;  /* 0x00006b00ff0677ac */ /* 0x000e620008000a00 */
[----:B------:R-:W-:-:S05]  /*07a0*/  NOP ;  /* 0x0000000000007918 */ /* 0x000fca0000000000 */
.L_x_16:
[----:B0-----:R-:W-:-:S06]  /*07b0*/  IMAD.WIDE R4, R13, 0x8, R2 ;  /* 0x000000080d047825 */ /* 0x001fcc00078e0202 */
[----:B-1----:R-:W2:Y:S01]  /*07c0*/  LDG.E.64.CONSTANT R4, desc[UR6][R4.64] ;  /* 0x0000000604047981 */ /* 0x002ea2000c1e9b00 */
[----:B------:R-:W-:Y:S02]  /*07d0*/  VIADD R8, R8, 0x1 ;  /* 0x0000000108087836 */ /* 0x000fe40000000000 */
[----:B------:R-:W-:Y:S02]  /*07e0*/  VIADD R13, R13, 0x1 ;  /* 0x000000010d0d7836 */ /* 0x000fe40000000000 */
[----:B--2---:R-:W-:-:S04]  /*07f0*/  IMAD.WIDE.U32 R18, P2, R4, R9, R18 ;  /* 0x0000000904127225 */ /* 0x004fc80007840012 */
[----:B------:R-:W-:Y:S02]  /*0800*/  IMAD R15, R4, R11, RZ ;  /* 0x0000000b040f7224 */ /* 0x000fe400078e02ff */
[CC--:B------:R-:W-:Y:S02]  /*0810*/  IMAD R16, R5.reuse, R9.reuse, RZ ;  /* 0x0000000905107224 */ /* 0x0c0fe400078e02ff */
[----:B------:R-:W-:Y:S01]  /*0820*/  IMAD.HI.U32 R21, R5, R9, RZ ;  /* 0x0000000905157227 */ /* 0x000fe200078e00ff */
[----:B------:R-:W-:-:S03]  /*0830*/  IADD3 R19, P0, PT, R15, R19, RZ ;  /* 0x000000130f137210 */ /* 0x000fc60007f1e0ff */
[----:B------:R-:W-:Y:S01]  /*0840*/  IMAD R15, R14, 0x8, R1 ;  /* 0x000000080e0f7824 */ /* 0x000fe200078e0201 */
[----:B------:R-:W-:Y:S01]  /*0850*/  IADD3 R19, P1, PT, R16, R19, RZ ;  /* 0x0000001310137210 */ /* 0x000fe20007f3e0ff */
[----:B------:R-:W-:-:S04]  /*0860*/  IMAD.HI.U32 R16, R4, R11, RZ ;  /* 0x0000000b04107227 */ /* 0x000fc800078e00ff */
[----:B------:R-:W-:Y:S01]  /*0870*/  IMAD.X R4, RZ, RZ, R16, P2 ;  /* 0x000000ffff047224 */ /* 0x000fe200010e0610 */
[----:B------:R0:W-:Y:S01]  /*0880*/  STL.64 [R15], R18 ;  /* 0x000000120f007387 */ /* 0x0001e20000100a00 */
[----:B------:R-:W-:-:S03]  /*0890*/  IMAD.HI.U32 R16, R5, R11, RZ ;  /* 0x0000000b05107227 */ /* 0x000fc600078e00ff */
[----:B------:R-:W-:Y:S01]  /*08a0*/  IADD3.X R4, P0, PT, R21, R4, RZ, P0, !PT ;  /* 0x0000000415047210 */ /* 0x000fe2000071e4ff */
[----:B------:R-:W-:Y:S02]  /*08b0*/  IMAD R5, R5, R11, RZ ;  /* 0x0000000b05057224 */ /* 0x000fe400078e02ff */
[----:B------:R-:W-:-:S03]  /*08c0*/  VIADD R14, R14, 0x1 ;  /* 0x000000010e0e7836 */ /* 0x000fc60000000000 */
[----:B------:R-:W-:Y:S01]  /*08d0*/  IADD3.X R5, P1, PT, R5, R4, RZ, P1, !PT ;  /* 0x0000000405057210 */ /* 0x000fe20000f3e4ff */
[----:B------:R-:W-:Y:S01]  /*08e0*/  IMAD.X R4, RZ, RZ, R16, P0 ;  /* 0x000000ffff047224 */ /* 0x000fe200000e0610 */
[----:B------:R-:W-:-:S03]  /*08f0*/  ISETP.NE.AND P0, PT, R8, -0xf, PT ;  /* 0xfffffff10800780c */ /* 0x000fc60003f05270 */
[----:B------:R-:W-:Y:S02]  /*0900*/  IMAD.X R4, RZ, RZ, R4, P1 ;  /* 0x000000ffff047224 */ /* 0x000fe400008e0604 */
[----:B0-----:R-:W-:Y:S02]  /*0910*/  IMAD.MOV.U32 R18, RZ, RZ, R5 ;  /* 0x000000ffff127224 */ /* 0x001fe400078e0005 */
[----:B------:R-:W-:-:S06]  /*0920*/  IMAD.MOV.U32 R19, RZ, RZ, R4 ;  /* 0x000000ffff137224 */ /* 0x000fcc00078e0004 */
[----:B------:R-:W-:Y:S05]  /*0930*/  @P0 BRA `(.L_x_16) ;  /* 0xfffffffc009c0947 */ /* 0x000fea000383ffff */
[----:B------:R-:W-:-:S07]  /*0940*/  IMAD.MOV.U32 R13, RZ, RZ, R7 ;  /* 0x000000ffff0d7224 */ /* 0x000fce00078e0007 */
.L_x_15:
[----:B------:R-:W-:Y:S01]  /*0950*/  LOP3.LUT P0, R21, R6, 0x3f, RZ, 0xc0, !PT ;  /* 0x0000003f06157812 */ /* 0x000fe2000780c0ff */
[----:B------:R-:W-:-:S04]  /*0960*/  IMAD.IADD R0, R0, 0x1, R13 ;  /* 0x0000000100007824 */ /* 0x000fc800078e020d */
[----:B------:R-:W-:-:S05]  /*0970*/  IMAD.U32 R23, R0, 0x8, R1 ;  /* 0x0000000800177824 */ /* 0x000fca00078e0001 */
[----:B------:R0:W-:Y:S04]  /*0980*/  STL.64 [R23+-0x78], R18 ;  /* 0xffff881217007387 */ /* 0x0001e80000100a00 */
[----:B------:R-:W2:Y:S04]  /*0990*/  @P0 LDL.64 R8, [R1+0x8] ;  /* 0x0000080001080983 */ /* 0x000ea80000100a00 */
[----:B------:R-:W3:Y:S04]  /*09a0*/  LDL.64 R2, [R1+0x10] ;  /* 0x0000100001027983 */ /* 0x000ee80000100a00 */
[----:B------:R-:W4:Y:S01]  /*09b0*/  LDL.64 R4, [R1+0x18] ;  /* 0x0000180001047983 */ /* 0x000f220000100a00 */
[----:B------:R-:W-:-:S02]  /*09c0*/  @P0 LOP3.LUT R0, R6, 0x3f, RZ, 0xc, !PT ;  /* 0x0000003f06000812 */ /* 0x000fc400078e0cff */
[--C-:B--2---:R-:W-:Y:S02]  /*09d0*/  @P0 SHF.R.U64 R7, R8, 0x1, R9.reuse ;  /* 0x0000000108070819 */ /* 0x104fe40000001209 */
[----:B------:R-:W-:Y:S02]  /*09e0*/  @P0 SHF.R.U32.HI R9, RZ, 0x1, R9 ;  /* 0x00000001ff090819 */ /* 0x000fe40000011609 */
[C---:B---3--:R-:W-:Y:S02]  /*09f0*/  @P0 SHF.L.U32 R11, R2.reuse, R21, RZ ;  /* 0x00000015020b0219 */ /* 0x048fe400000006ff */
[----:B------:R-:W-:Y:S02]  /*0a00*/  @P0 SHF.R.U64 R6, R7, R0, R9 ;  /* 0x0000000007060219 */ /* 0x000fe40000001209 */
[--C-:B------:R-:W-:Y:S02]  /*0a10*/  @P0 SHF.R.U32.HI R15, RZ, 0x1, R3.reuse ;  /* 0x00000001ff0f0819 */ /* 0x100fe40000011603 */
[----:B------:R-:W-:-:S02]  /*0a20*/  @P0 SHF.R.U64 R13, R2, 0x1, R3 ;  /* 0x00000001020d0819 */ /* 0x000fc40000001203 */
[-C--:B------:R-:W-:Y:S02]  /*0a30*/  @P0 SHF.L.U64.HI R8, R2, R21.reuse, R3 ;  /* 0x0000001502080219 */ /* 0x080fe40000010203 */
[----:B------:R-:W-:Y:S02]  /*0a40*/  @P0 SHF.R.U32.HI R7, RZ, R0, R9 ;  /* 0x00000000ff070219 */ /* 0x000fe40000011609 */
[----:B------:R-:W-:Y:S02]  /*0a50*/  @P0 LOP3.LUT R2, R11, R6, RZ, 0xfc, !PT ;  /* 0x000000060b020212 */ /* 0x000fe400078efcff */
[----:B----4-:R-:W-:Y:S02]  /*0a60*/  @P0 SHF.L.U32 R9, R4, R21, RZ ;  /* 0x0000001504090219 */ /* 0x010fe400000006ff */
[----:B------:R-:W-:Y:S02]  /*0a70*/  @P0 SHF.R.U64 R14, R13, R0, R15 ;  /* 0x000000000d0e0219 */ /* 0x000fe4000000120f */
[----:B------:R-:W-:Y:S01]  /*0a80*/  @P0 LOP3.LUT R3, R8, R7, RZ, 0xfc, !PT ;  /* 0x0000000708030212 */ /* 0x000fe200078efcff */
[----:B------:R-:W-:Y:S01]  /*0a90*/  IMAD.SHL.U32 R8, R2, 0x4, RZ ;  /* 0x0000000402087824 */ /* 0x000fe200078e00ff */
[----:B------:R-:W-:-:S02]  /*0aa0*/  @P0 SHF.L.U64.HI R21, R4, R21, R5 ;  /* 0x0000001504150219 */ /* 0x000fc40000010205 */
[----:B------:R-:W-:Y:S02]  /*0ab0*/  @P0 LOP3.LUT R4, R9, R14, RZ, 0xfc, !PT ;  /* 0x0000000e09040212 */ /* 0x000fe400078efcff */
[----:B------:R-:W-:Y:S02]  /*0ac0*/  @P0 SHF.R.U32.HI R0, RZ, R0, R15 ;  /* 0x00000000ff000219 */ /* 0x000fe4000001160f */
[----:B------:R-:W-:Y:S02]  /*0ad0*/  SHF.L.U64.HI R9, R2, 0x2, R3 ;  /* 0x0000000202097819 */ /* 0x000fe40000010203 */
[----:B------:R-:W-:Y:S02]  /*0ae0*/  @P0 LOP3.LUT R5, R21, R0, RZ, 0xfc, !PT ;  /* 0x0000000015050212 */ /* 0x000fe400078efcff */
[----:B------:R-:W-:Y:S02]  /*0af0*/  SHF.L.W.U32.HI R3, R3, 0x2, R4 ;  /* 0x0000000203037819 */ /* 0x000fe40000010e04 */
[----:B------:R-:W-:-:S02]  /*0b00*/  IADD3 RZ, P0, PT, RZ, -R8, RZ ;  /* 0x80000008ffff7210 */ /* 0x000fc40007f1e0ff */
[----:B------:R-:W-:Y:S02]  /*0b10*/  LOP3.LUT R0, RZ, R9, RZ, 0x33, !PT ;  /* 0x00000009ff007212 */ /* 0x000fe400078e33ff */
[----:B------:R-:W-:Y:S02]  /*0b20*/  SHF.L.W.U32.HI R4, R4, 0x2, R5 ;  /* 0x0000000204047819 */ /* 0x000fe40000010e05 */
[----:B------:R-:W-:Y:S02]  /*0b30*/  LOP3.LUT R2, RZ, R3, RZ, 0x33, !PT ;  /* 0x00000003ff027212 */ /* 0x000fe400078e33ff */
[----:B------:R-:W-:Y:S02]  /*0b40*/  IADD3.X R6, P0, PT, RZ, R0, RZ, P0, !PT ;  /* 0x00000000ff067210 */ /* 0x000fe4000071e4ff */
[----:B------:R-:W-:Y:S02]  /*0b50*/  LOP3.LUT R7, RZ, R4, RZ, 0x33, !PT ;  /* 0x00000004ff077212 */ /* 0x000fe400078e33ff */
[----:B------:R-:W-:-:S02]  /*0b60*/  IADD3.X R0, P1, PT, RZ, R2, RZ, P0, !PT ;  /* 0x00000002ff007210 */ /* 0x000fc4000073e4ff */
[----:B------:R-:W-:-:S03]  /*0b70*/  ISETP.GT.U32.AND P2, PT, R3, -0x1, PT ;  /* 0xffffffff0300780c */ /* 0x000fc60003f44070 */
[----:B------:R-:W-:Y:S01]  /*0b80*/  IMAD.X R7, RZ, RZ, R7, P1 ;  /* 0x000000ffff077224 */ /* 0x000fe200008e0607 */
[----:B------:R-:W-:-:S04]  /*0b90*/  ISETP.GT.AND.EX P0, PT, R4, -0x1, PT, P2 ;  /* 0xffffffff0400780c */ /* 0x000fc80003f04320 */
[----:B------:R-:W-:Y:S02]  /*0ba0*/  SEL R2, R4, R7, P0 ;  /* 0x0000000704027207 */ /* 0x000fe40000000000 */
[----:B------:R-:W-:Y:S02]  /*0bb0*/  SEL R13, R3, R0, P0 ;  /* 0x00000000030d7207 */ /* 0x000fe40000000000 */
[----:B------:R-:W-:Y:S02]  /*0bc0*/  ISETP.NE.U32.AND P1, PT, R2, RZ, PT ;  /* 0x000000ff0200720c */ /* 0x000fe40003f25070 */
[----:B------:R-:W-:Y:S02]  /*0bd0*/  SEL R9, R9, R6, P0 ;  /* 0x0000000609097207 */ /* 0x000fe40000000000 */
[----:B------:R-:W-:Y:S01]  /*0be0*/  SEL R3, R13, R2, !P1 ;  /* 0x000000020d037207 */ /* 0x000fe20004800000 */
[----:B------:R-:W-:-:S05]  /*0bf0*/  @!P0 IMAD.MOV R8, RZ, RZ, -R8 ;  /* 0x000000ffff088224 */ /* 0x000fca00078e0a08 */
[----:B------:R-:W1:Y:S02]  /*0c00*/  FLO.U32 R3, R3 ;  /* 0x0000000300037300 */ /* 0x000e6400000e0000 */
[C---:B-1----:R-:W-:Y:S02]  /*0c10*/  IADD3 R7, PT, PT, -R3.reuse, 0x1f, RZ ;  /* 0x0000001f03077810 */ /* 0x042fe40007ffe1ff */
[----:B------:R-:W-:-:S03]  /*0c20*/  IADD3 R0, PT, PT, -R3, 0x3f, RZ ;  /* 0x0000003f03007810 */ /* 0x000fc60007ffe1ff */
[----:B------:R-:W-:-:S05]  /*0c30*/  @P1 IMAD.MOV R0, RZ, RZ, R7 ;  /* 0x000000ffff001224 */ /* 0x000fca00078e0207 */
[----:B------:R-:W-:-:S13]  /*0c40*/  ISETP.NE.AND P1, PT, R0, RZ, PT ;  /* 0x000000ff0000720c */ /* 0x000fda0003f25270 */
[----:B0-----:R-:W-:Y:S05]  /*0c50*/  @!P1 BRA `(.L_x_17) ;  /* 0x0000000000289947 */ /* 0x001fea0003800000 */
[--C-:B------:R-:W-:Y:S02]  /*0c60*/  SHF.R.U64 R7, R8, 0x1, R9.reuse ;  /* 0x0000000108077819 */ /* 0x100fe40000001209 */
[C---:B------:R-:W-:Y:S02]  /*0c70*/  LOP3.LUT R3, R0.reuse, 0x3f, RZ, 0xc0, !PT ;  /* 0x0000003f00037812 */ /* 0x040fe400078ec0ff */
[----:B------:R-:W-:Y:S02]  /*0c80*/  SHF.R.U32.HI R9, RZ, 0x1, R9 ;  /* 0x00000001ff097819 */ /* 0x000fe40000011609 */
[----:B------:R-:W-:Y:S02]  /*0c90*/  LOP3.LUT R6, R0, 0x3f, RZ, 0xc, !PT ;  /* 0x0000003f00067812 */ /* 0x000fe400078e0cff */
[CC--:B------:R-:W-:Y:S02]  /*0ca0*/  SHF.L.U64.HI R11, R13.reuse, R3.reuse, R2 ;  /* 0x000000030d0b7219 */ /* 0x0c0fe40000010202 */
[----:B------:R-:W-:-:S02]  /*0cb0*/  SHF.L.U32 R3, R13, R3, RZ ;  /* 0x000000030d037219 */ /* 0x000fc400000006ff */
[-CC-:B------:R-:W-:Y:S02]  /*0cc0*/  SHF.R.U64 R2, R7, R6.reuse, R9.reuse ;  /* 0x0000000607027219 */ /* 0x180fe40000001209 */
[----:B------:R-:W-:Y:S02]  /*0cd0*/  SHF.R.U32.HI R6, RZ, R6, R9 ;  /* 0x00000006ff067219 */ /* 0x000fe40000011609 */
[----:B------:R-:W-:Y:S02]  /*0ce0*/  LOP3.LUT R13, R3, R2, RZ, 0xfc, !PT ;  /* 0x00000002030d7212 */ /* 0x000fe400078efcff */
[----:B------:R-:W-:-:S07]  /*0cf0*/  LOP3.LUT R2, R11, R6, RZ, 0xfc, !PT ;  /* 0x000000060b027212 */ /* 0x000fce00078efcff */
.L_x_17:
[----:B------:R-:W-:Y:S01]  /*0d00*/  IMAD.WIDE.U32 R8, R13, 0x2168c235, RZ ;  /* 0x2168c2350d087825 */ /* 0x000fe200078e00ff */
[----:B------:R-:W-:-:S03]  /*0d10*/  SHF.R.U32.HI R5, RZ, 0x1e, R5 ;  /* 0x0000001eff057819 */ /* 0x000fc60000011605 */
[----:B------:R-:W-:Y:S01]  /*0d20*/  IMAD.MOV.U32 R6, RZ, RZ, R9 ;  /* 0x000000ffff067224 */ /* 0x000fe200078e0009 */
[----:B------:R-:W-:Y:S01]  /*0d30*/  IADD3 RZ, P1, PT, R8, R8, RZ ;  /* 0x0000000808ff7210 */ /* 0x000fe20007f3e0ff */
[----:B------:R-:W-:Y:S01]  /*0d40*/  IMAD.MOV.U32 R7, RZ, RZ, RZ ;  /* 0x000000ffff077224 */ /* 0x000fe200078e00ff */
[----:B------:R-:W-:Y:S01]  /*0d50*/  LEA.HI R4, R4, R5, RZ, 0x1 ;  /* 0x0000000504047211 */ /* 0x000fe200078f08ff */
[----:B------:R-:W-:-:S04]  /*0d60*/  IMAD.HI.U32 R3, R2, -0x36f0255e, RZ ;  /* 0xc90fdaa202037827 */ /* 0x000fc800078e00ff */
[----:B------:R-:W-:-:S04]  /*0d70*/  IMAD.WIDE.U32 R6, R13, -0x36f0255e, R6 ;  /* 0xc90fdaa20d067825 */ /* 0x000fc800078e0006 */
[C---:B------:R-:W-:Y:S02]  /*0d80*/  IMAD R9, R2.reuse, -0x36f0255e, RZ ;  /* 0xc90fdaa202097824 */ /* 0x040fe400078e02ff */
[----:B------:R-:W-:-:S04]  /*0d90*/  IMAD.WIDE.U32 R6, P2, R2, 0x2168c235, R6 ;  /* 0x2168c23502067825 */ /* 0x000fc80007840006 */
[----:B------:R-:W-:Y:S01]  /*0da0*/  IMAD.X R2, RZ, RZ, R3, P2 ;  /* 0x000000ffff027224 */ /* 0x000fe200010e0603 */
[----:B------:R-:W-:Y:S02]  /*0db0*/  IADD3 R3, P2, PT, R9, R7, RZ ;  /* 0x0000000709037210 */ /* 0x000fe40007f5e0ff */
[----:B------:R-:W-:Y:S02]  /*0dc0*/  IADD3.X RZ, P1, PT, R6, R6, RZ, P1, !PT ;  /* 0x0000000606ff7210 */ /* 0x000fe40000f3e4ff */
[C---:B------:R-:W-:Y:S01]  /*0dd0*/  ISETP.GT.U32.AND P3, PT, R3.reuse, RZ, PT ;  /* 0x000000ff0300720c */ /* 0x040fe20003f64070 */
[----:B------:R-:W-:Y:S01]  /*0de0*/  IMAD.X R2, RZ, RZ, R2, P2 ;  /* 0x000000ffff027224 */ /* 0x000fe200010e0602 */
[----:B------:R-:W-:-:S04]  /*0df0*/  IADD3.X R6, P2, PT, R3, R3, RZ, P1, !PT ;  /* 0x0000000303067210 */ /* 0x000fc80000f5e4ff */
[C---:B------:R-:W-:Y:S01]  /*0e00*/  ISETP.GT.AND.EX P1, PT, R2.reuse, RZ, PT, P3 ;  /* 0x000000ff0200720c */ /* 0x040fe20003f24330 */
[----:B------:R-:W-:-:S03]  /*0e10*/  IMAD.X R7, R2, 0x1, R2, P2 ;  /* 0x0000000102077824 */ /* 0x000fc600010e0602 */
[----:B------:R-:W-:Y:S02]  /*0e20*/  SEL R6, R6, R3, P1 ;  /* 0x0000000306067207 */ /* 0x000fe40000800000 */
[----:B------:R-:W-:Y:S02]  /*0e30*/  SEL R3, R7, R2, P1 ;  /* 0x0000000207037207 */ /* 0x000fe40000800000 */
[----:B------:R-:W-:Y:S02]  /*0e40*/  IADD3 R2, P2, PT, R6, 0x1, RZ ;  /* 0x0000000106027810 */ /* 0x000fe40007f5e0ff */
[----:B------:R-:W-:Y:S02]  /*0e50*/  SEL R7, RZ, 0xffffffff, !P1 ;  /* 0xffffffffff077807 */ /* 0x000fe40004800000 */
[----:B------:R-:W-:Y:S01]  /*0e60*/  LOP3.LUT P1, R17, R17, 0x80000000, RZ, 0xc0, !PT ;  /* 0x8000000011117812 */ /* 0x000fe2000782c0ff */
[----:B------:R-:W-:Y:S02]  /*0e70*/  IMAD.X R3, RZ, RZ, R3, P2 ;  /* 0x000000ffff037224 */ /* 0x000fe400010e0603 */
[----:B------:R-:W-:Y:S01]  /*0e80*/  IMAD.IADD R0, R7, 0x1, -R0 ;  /* 0x0000000107007824 */ /* 0x000fe200078e0a00 */
[----:B------:R-:W-:-:S02]  /*0e90*/  @!P0 LOP3.LUT R17, R17, 0x80000000, RZ, 0x3c, !PT ;  /* 0x8000000011118812 */ /* 0x000fc400078e3cff */
[----:B------:R-:W-:Y:S01]  /*0ea0*/  SHF.R.U64 R2, R2, 0xa, R3 ;  /* 0x0000000a02027819 */ /* 0x000fe20000001203 */
[----:B------:R-:W-:-:S03]  /*0eb0*/  IMAD.SHL.U32 R0, R0, 0x100000, RZ ;  /* 0x0010000000007824 */ /* 0x000fc600078e00ff */
[----:B------:R-:W-:-:S03]  /*0ec0*/  IADD3 R2, P2, PT, R2, 0x1, RZ ;  /* 0x0000000102027810 */ /* 0x000fc60007f5e0ff */
[----:B------:R-:W-:Y:S01]  /*0ed0*/  @P1 IMAD.MOV R4, RZ, RZ, -R4 ;  /* 0x000000ffff041224 */ /* 0x000fe200078e0a04 */
[----:B------:R-:W-:-:S04]  /*0ee0*/  LEA.HI.X R3, R3, RZ, RZ, 0x16, P2 ;  /* 0x000000ff03037211 */ /* 0x000fc800010fb4ff */
[--C-:B------:R-:W-:Y:S02]  /*0ef0*/  SHF.R.U64 R2, R2, 0x1, R3.reuse ;  /* 0x0000000102027819 */ /* 0x100fe40000001203 */
[----:B------:R-:W-:Y:S02]  /*0f00*/  SHF.R.U32.HI R3, RZ, 0x1, R3 ;  /* 0x00000001ff037819 */ /* 0x000fe40000011603 */
[----:B------:R-:W-:-:S04]  /*0f10*/  IADD3 R9, P2, P3, RZ, RZ, R2 ;  /* 0x000000ffff097210 */ /* 0x000fc80007b5e002 */
[----:B------:R-:W-:-:S04]  /*0f20*/  IADD3.X R0, PT, PT, R0, 0x3fe00000, R3, P2, P3 ;  /* 0x3fe0000000007810 */ /* 0x000fc800017e6403 */
[----:B------:R-:W-:-:S07]  /*0f30*/  LOP3.LUT R8, R0, R17, RZ, 0xfc, !PT ;  /* 0x0000001100087212 */ /* 0x000fce00078efcff */
.L_x_14:
[----:B------:R-:W-:Y:S02]  /*0f40*/  IMAD.MOV.U32 R13, RZ, RZ, 0x0 ;  /* 0x00000000ff0d7424 */ /* 0x000fe400078e00ff */
[----:B------:R-:W-:Y:S02]  /*0f50*/  IMAD.MOV.U32 R0, RZ, RZ, R4 ;  /* 0x000000ffff007224 */ /* 0x000fe400078e0004 */
[----:B------:R-:W-:Y:S02]  /*0f60*/  IMAD.MOV.U32 R2, RZ, RZ, R9 ;  /* 0x000000ffff027224 */ /* 0x000fe400078e0009 */
[----:B------:R-:W-:Y:S01]  /*0f70*/  IMAD.MOV.U32 R3, RZ, RZ, R8 ;  /* 0x000000ffff037224 */ /* 0x000fe200078e0008 */
[----:B------:R-:W-:Y:S06]  /*0f80*/  RET.REL.NODEC R12 `(_Z7dxfieldiiPfS_) ;  /* 0xfffffff00c1c7950 */ /* 0x000fec0003c3ffff */
.L_x_18:
        /* <DEDUP_REMOVED lines=15> */
.L_x_19:


//--------------------- .nv.global.init           --------------------------
	.section	.nv.global.init,"aw",@progbits
	.align	16
.nv.global.init:
	.type		__cudart_sin_cos_coeffs,@object
	.size		__cudart_sin_cos_coeffs,(__cudart_i2opi_d - __cudart_sin_cos_coeffs)
__cudart_sin_cos_coeffs:
        /*0000*/ 	.byte	0x46, 0xd2, 0xb0, 0x2c, 0xf1, 0xe5, 0x5a, 0xbe, 0x92, 0xe3, 0xac, 0x69, 0xe3, 0x1d, 0xc7, 0x3e
        /*0010*/ 	.byte	0xa1, 0x62, 0xdb, 0x19, 0xa0, 0x01, 0x2a, 0xbf, 0x18, 0x08, 0x11, 0x11, 0x11, 0x11, 0x81, 0x3f
        /*0020*/ 	.byte	0x54, 0x55, 0x55, 0x55, 0x55, 0x55, 0xc5, 0xbf, 0x00, 0x00, 0x00, 0x00, 0x00, 0x00, 0x00, 0x00
        /*0030*/ 	.byte	0x00, 0x00, 0x00, 0x00, 0x00, 0x00, 0x00, 0x00, 0x64, 0x81, 0xfd, 0x20, 0x83, 0xff, 0xa8, 0xbd
        /*0040*/ 	.byte	0x28, 0x85, 0xef, 0xc1, 0xa7, 0xee, 0x21, 0x3e, 0xd9, 0xe6, 0x06, 0x8e, 0x4f, 0x7e, 0x92, 0xbe
        /*0050*/ 	.byte	0xe9, 0xbc, 0xdd, 0x19, 0xa0, 0x01, 0xfa, 0x3e, 0x47, 0x5d, 0xc1, 0x16, 0x6c, 0xc1, 0x56, 0xbf
        /*0060*/ 	.byte	0x51, 0x55, 0x55, 0x55, 0x55, 0x55, 0xa5, 0x3f, 0x00, 0x00, 0x00, 0x00, 0x00, 0x00, 0xe0, 0xbf
        /*0070*/ 	.byte	0x00, 0x00, 0x00, 0x00, 0x00, 0x00, 0xf0, 0x3f, 0x00, 0x00, 0x00, 0x00, 0x00, 0x00, 0x00, 0x00
	.type		__cudart_i2opi_d,@object
	.size		__cudart_i2opi_d,(.L_0 - __cudart_i2opi_d)
__cudart_i2opi_d:
        /* <DEDUP_REMOVED lines=9> */
.L_0:


//--------------------- .nv.shared.reserved.0     --------------------------
	.section	.nv.shared.reserved.0,"aw",@nobits
	.weak		__nv_reservedSMEM_offset_0_alias
	.size		__nv_reservedSMEM_offset_0_alias, 0, 64
	.other		__nv_reservedSMEM_offset_0_alias,@"STO_CUDA_RESERVED_SHARED STV_DEFAULT"
__nv_reservedSMEM_offset_0_alias:
	.zero		0
	.zero		64


//--------------------- .nv.constant0._Z7hyfieldiPfS_S_ --------------------------
	.section	.nv.constant0._Z7hyfieldiPfS_S_,"a",@progbits
	.sectionflags	@""
	.align	4
.nv.constant0._Z7hyfieldiPfS_S_:
	.zero		928


//--------------------- .nv.constant0._Z7exfieldiPfS_S_S_S_ --------------------------
	.section	.nv.constant0._Z7exfieldiPfS_S_S_S_,"a",@progbits
	.sectionflags	@""
	.align	4
.nv.constant0._Z7exfieldiPfS_S_S_S_:
	.zero		944


//--------------------- .nv.constant0._Z7dxfieldiiPfS_ --------------------------
	.section	.nv.constant0._Z7dxfieldiiPfS_,"a",@progbits
	.sectionflags	@""
	.align	4
.nv.constant0._Z7dxfieldiiPfS_:
	.zero		920


//--------------------- SYMBOLS --------------------------

	.type		.nv.reservedSmem.offset0,@object
	.size		.nv.reservedSmem.offset0,0x4
